//
// Generated by NVIDIA NVVM Compiler
//
// Compiler Build ID: CL-36424714
// Cuda compilation tools, release 13.0, V13.0.88
// Based on NVVM 20.0.0
//

.version 9.0
.target sm_100
.address_size 64

	// .globl	_Z17dot_double_kernelPiP17curandStateXORWOWlm
.global .align 4 .b8 precalc_xorwow_matrix[102400];
.global .align 4 .b8 precalc_xorwow_offset_matrix[102400];
.global .align 4 .b8 mrg32k3aM1[2304];
.global .align 4 .b8 mrg32k3aM2[2304];
.global .align 4 .b8 mrg32k3aM1SubSeq[2016];
.global .align 4 .b8 mrg32k3aM2SubSeq[2016];
.global .align 4 .b8 mrg32k3aM1Seq[2304];
.global .align 4 .b8 mrg32k3aM2Seq[2304];
.const .align 8 .b8 __cr_lgamma_table[72];

.visible .entry _Z17dot_double_kernelPiP17curandStateXORWOWlm(
	.param .u64 .ptr .align 1 _Z17dot_double_kernelPiP17curandStateXORWOWlm_param_0,
	.param .u64 .ptr .align 1 _Z17dot_double_kernelPiP17curandStateXORWOWlm_param_1,
	.param .u64 _Z17dot_double_kernelPiP17curandStateXORWOWlm_param_2,
	.param .u64 _Z17dot_double_kernelPiP17curandStateXORWOWlm_param_3
)
{
	.reg .pred 	%p<27>;
	.reg .b32 	%r<457>;
	.reg .b64 	%rd<33>;
	.reg .b64 	%fd<11>;

	ld.param.u64 	%rd11, [_Z17dot_double_kernelPiP17curandStateXORWOWlm_param_0];
	ld.param.u64 	%rd13, [_Z17dot_double_kernelPiP17curandStateXORWOWlm_param_1];
	ld.param.u64 	%rd14, [_Z17dot_double_kernelPiP17curandStateXORWOWlm_param_2];
	ld.param.u64 	%rd32, [_Z17dot_double_kernelPiP17curandStateXORWOWlm_param_3];
	cvta.to.global.u64 	%rd15, %rd13;
	mov.u32 	%r182, %tid.x;
	mov.u32 	%r183, %ntid.x;
	mov.u32 	%r184, %ctaid.x;
	mad.lo.s32 	%r185, %r183, %r184, %r182;
	cvt.s64.s32 	%rd1, %r185;
	mul.wide.s32 	%rd16, %r185, 48;
	add.s64 	%rd2, %rd15, %rd16;
	cvt.u32.u64 	%r186, %rd14;
	xor.b32  	%r187, %r186, -1429050551;
	mul.lo.s32 	%r188, %r187, 1099087573;
	{ .reg .b32 tmp; mov.b64 {tmp, %r189}, %rd14; }
	xor.b32  	%r190, %r189, -136515619;
	mul.lo.s32 	%r191, %r190, -1703105765;
	add.s32 	%r192, %r188, %r191;
	add.s32 	%r193, %r192, 6615241;
	add.s32 	%r194, %r188, 123456789;
	st.global.v2.u32 	[%rd2], {%r193, %r194};
	xor.b32  	%r195, %r188, 362436069;
	add.s32 	%r196, %r191, 521288629;
	st.global.v2.u32 	[%rd2+8], {%r195, %r196};
	xor.b32  	%r197, %r191, 88675123;
	add.s32 	%r198, %r188, 5783321;
	st.global.v2.u32 	[%rd2+16], {%r197, %r198};
	setp.eq.s32 	%p1, %r185, 0;
	@%p1 bra 	$L__BB0_42;
	mov.b32 	%r363, 0;
	mov.u64 	%rd31, %rd1;
$L__BB0_2:
	and.b64  	%rd4, %rd31, 3;
	setp.eq.s64 	%p2, %rd4, 0;
	@%p2 bra 	$L__BB0_41;
	mul.wide.u32 	%rd17, %r363, 3200;
	mov.u64 	%rd18, precalc_xorwow_matrix;
	add.s64 	%rd5, %rd18, %rd17;
	cvt.u32.u64 	%r2, %rd4;
	mov.b32 	%r364, 0;
$L__BB0_4:
	mov.b32 	%r377, 0;
	mov.u32 	%r378, %r377;
	mov.u32 	%r379, %r377;
	mov.u32 	%r380, %r377;
	mov.u32 	%r381, %r377;
	mov.u32 	%r370, %r377;
$L__BB0_5:
	mul.wide.u32 	%rd19, %r370, 4;
	add.s64 	%rd20, %rd2, %rd19;
	ld.global.u32 	%r10, [%rd20+4];
	shl.b32 	%r11, %r370, 5;
	mov.b32 	%r376, 0;
$L__BB0_6:
	.pragma "nounroll";
	shr.u32 	%r203, %r10, %r376;
	and.b32  	%r204, %r203, 1;
	setp.eq.b32 	%p3, %r204, 1;
	not.pred 	%p4, %p3;
	add.s32 	%r205, %r11, %r376;
	mul.lo.s32 	%r206, %r205, 5;
	mul.wide.u32 	%rd21, %r206, 4;
	add.s64 	%rd6, %rd5, %rd21;
	@%p4 bra 	$L__BB0_8;
	ld.global.u32 	%r207, [%rd6];
	xor.b32  	%r381, %r381, %r207;
	ld.global.u32 	%r208, [%rd6+4];
	xor.b32  	%r380, %r380, %r208;
	ld.global.u32 	%r209, [%rd6+8];
	xor.b32  	%r379, %r379, %r209;
	ld.global.u32 	%r210, [%rd6+12];
	xor.b32  	%r378, %r378, %r210;
	ld.global.u32 	%r211, [%rd6+16];
	xor.b32  	%r377, %r377, %r211;
$L__BB0_8:
	and.b32  	%r213, %r203, 2;
	setp.eq.s32 	%p5, %r213, 0;
	@%p5 bra 	$L__BB0_10;
	ld.global.u32 	%r214, [%rd6+20];
	xor.b32  	%r381, %r381, %r214;
	ld.global.u32 	%r215, [%rd6+24];
	xor.b32  	%r380, %r380, %r215;
	ld.global.u32 	%r216, [%rd6+28];
	xor.b32  	%r379, %r379, %r216;
	ld.global.u32 	%r217, [%rd6+32];
	xor.b32  	%r378, %r378, %r217;
	ld.global.u32 	%r218, [%rd6+36];
	xor.b32  	%r377, %r377, %r218;
$L__BB0_10:
	and.b32  	%r220, %r203, 4;
	setp.eq.s32 	%p6, %r220, 0;
	@%p6 bra 	$L__BB0_12;
	ld.global.u32 	%r221, [%rd6+40];
	xor.b32  	%r381, %r381, %r221;
	ld.global.u32 	%r222, [%rd6+44];
	xor.b32  	%r380, %r380, %r222;
	ld.global.u32 	%r223, [%rd6+48];
	xor.b32  	%r379, %r379, %r223;
	ld.global.u32 	%r224, [%rd6+52];
	xor.b32  	%r378, %r378, %r224;
	ld.global.u32 	%r225, [%rd6+56];
	xor.b32  	%r377, %r377, %r225;
$L__BB0_12:
	and.b32  	%r227, %r203, 8;
	setp.eq.s32 	%p7, %r227, 0;
	@%p7 bra 	$L__BB0_14;
	ld.global.u32 	%r228, [%rd6+60];
	xor.b32  	%r381, %r381, %r228;
	ld.global.u32 	%r229, [%rd6+64];
	xor.b32  	%r380, %r380, %r229;
	ld.global.u32 	%r230, [%rd6+68];
	xor.b32  	%r379, %r379, %r230;
	ld.global.u32 	%r231, [%rd6+72];
	xor.b32  	%r378, %r378, %r231;
	ld.global.u32 	%r232, [%rd6+76];
	xor.b32  	%r377, %r377, %r232;
$L__BB0_14:
	and.b32  	%r234, %r203, 16;
	setp.eq.s32 	%p8, %r234, 0;
	@%p8 bra 	$L__BB0_16;
	ld.global.u32 	%r235, [%rd6+80];
	xor.b32  	%r381, %r381, %r235;
	ld.global.u32 	%r236, [%rd6+84];
	xor.b32  	%r380, %r380, %r236;
	ld.global.u32 	%r237, [%rd6+88];
	xor.b32  	%r379, %r379, %r237;
	ld.global.u32 	%r238, [%rd6+92];
	xor.b32  	%r378, %r378, %r238;
	ld.global.u32 	%r239, [%rd6+96];
	xor.b32  	%r377, %r377, %r239;
$L__BB0_16:
	and.b32  	%r241, %r203, 32;
	setp.eq.s32 	%p9, %r241, 0;
	@%p9 bra 	$L__BB0_18;
	ld.global.u32 	%r242, [%rd6+100];
	xor.b32  	%r381, %r381, %r242;
	ld.global.u32 	%r243, [%rd6+104];
	xor.b32  	%r380, %r380, %r243;
	ld.global.u32 	%r244, [%rd6+108];
	xor.b32  	%r379, %r379, %r244;
	ld.global.u32 	%r245, [%rd6+112];
	xor.b32  	%r378, %r378, %r245;
	ld.global.u32 	%r246, [%rd6+116];
	xor.b32  	%r377, %r377, %r246;
$L__BB0_18:
	and.b32  	%r248, %r203, 64;
	setp.eq.s32 	%p10, %r248, 0;
	@%p10 bra 	$L__BB0_20;
	ld.global.u32 	%r249, [%rd6+120];
	xor.b32  	%r381, %r381, %r249;
	ld.global.u32 	%r250, [%rd6+124];
	xor.b32  	%r380, %r380, %r250;
	ld.global.u32 	%r251, [%rd6+128];
	xor.b32  	%r379, %r379, %r251;
	ld.global.u32 	%r252, [%rd6+132];
	xor.b32  	%r378, %r378, %r252;
	ld.global.u32 	%r253, [%rd6+136];
	xor.b32  	%r377, %r377, %r253;
$L__BB0_20:
	and.b32  	%r255, %r203, 128;
	setp.eq.s32 	%p11, %r255, 0;
	@%p11 bra 	$L__BB0_22;
	ld.global.u32 	%r256, [%rd6+140];
	xor.b32  	%r381, %r381, %r256;
	ld.global.u32 	%r257, [%rd6+144];
	xor.b32  	%r380, %r380, %r257;
	ld.global.u32 	%r258, [%rd6+148];
	xor.b32  	%r379, %r379, %r258;
	ld.global.u32 	%r259, [%rd6+152];
	xor.b32  	%r378, %r378, %r259;
	ld.global.u32 	%r260, [%rd6+156];
	xor.b32  	%r377, %r377, %r260;
$L__BB0_22:
	and.b32  	%r262, %r203, 256;
	setp.eq.s32 	%p12, %r262, 0;
	@%p12 bra 	$L__BB0_24;
	ld.global.u32 	%r263, [%rd6+160];
	xor.b32  	%r381, %r381, %r263;
	ld.global.u32 	%r264, [%rd6+164];
	xor.b32  	%r380, %r380, %r264;
	ld.global.u32 	%r265, [%rd6+168];
	xor.b32  	%r379, %r379, %r265;
	ld.global.u32 	%r266, [%rd6+172];
	xor.b32  	%r378, %r378, %r266;
	ld.global.u32 	%r267, [%rd6+176];
	xor.b32  	%r377, %r377, %r267;
$L__BB0_24:
	and.b32  	%r269, %r203, 512;
	setp.eq.s32 	%p13, %r269, 0;
	@%p13 bra 	$L__BB0_26;
	ld.global.u32 	%r270, [%rd6+180];
	xor.b32  	%r381, %r381, %r270;
	ld.global.u32 	%r271, [%rd6+184];
	xor.b32  	%r380, %r380, %r271;
	ld.global.u32 	%r272, [%rd6+188];
	xor.b32  	%r379, %r379, %r272;
	ld.global.u32 	%r273, [%rd6+192];
	xor.b32  	%r378, %r378, %r273;
	ld.global.u32 	%r274, [%rd6+196];
	xor.b32  	%r377, %r377, %r274;
$L__BB0_26:
	and.b32  	%r276, %r203, 1024;
	setp.eq.s32 	%p14, %r276, 0;
	@%p14 bra 	$L__BB0_28;
	ld.global.u32 	%r277, [%rd6+200];
	xor.b32  	%r381, %r381, %r277;
	ld.global.u32 	%r278, [%rd6+204];
	xor.b32  	%r380, %r380, %r278;
	ld.global.u32 	%r279, [%rd6+208];
	xor.b32  	%r379, %r379, %r279;
	ld.global.u32 	%r280, [%rd6+212];
	xor.b32  	%r378, %r378, %r280;
	ld.global.u32 	%r281, [%rd6+216];
	xor.b32  	%r377, %r377, %r281;
$L__BB0_28:
	and.b32  	%r283, %r203, 2048;
	setp.eq.s32 	%p15, %r283, 0;
	@%p15 bra 	$L__BB0_30;
	ld.global.u32 	%r284, [%rd6+220];
	xor.b32  	%r381, %r381, %r284;
	ld.global.u32 	%r285, [%rd6+224];
	xor.b32  	%r380, %r380, %r285;
	ld.global.u32 	%r286, [%rd6+228];
	xor.b32  	%r379, %r379, %r286;
	ld.global.u32 	%r287, [%rd6+232];
	xor.b32  	%r378, %r378, %r287;
	ld.global.u32 	%r288, [%rd6+236];
	xor.b32  	%r377, %r377, %r288;
$L__BB0_30:
	and.b32  	%r290, %r203, 4096;
	setp.eq.s32 	%p16, %r290, 0;
	@%p16 bra 	$L__BB0_32;
	ld.global.u32 	%r291, [%rd6+240];
	xor.b32  	%r381, %r381, %r291;
	ld.global.u32 	%r292, [%rd6+244];
	xor.b32  	%r380, %r380, %r292;
	ld.global.u32 	%r293, [%rd6+248];
	xor.b32  	%r379, %r379, %r293;
	ld.global.u32 	%r294, [%rd6+252];
	xor.b32  	%r378, %r378, %r294;
	ld.global.u32 	%r295, [%rd6+256];
	xor.b32  	%r377, %r377, %r295;
$L__BB0_32:
	and.b32  	%r297, %r203, 8192;
	setp.eq.s32 	%p17, %r297, 0;
	@%p17 bra 	$L__BB0_34;
	ld.global.u32 	%r298, [%rd6+260];
	xor.b32  	%r381, %r381, %r298;
	ld.global.u32 	%r299, [%rd6+264];
	xor.b32  	%r380, %r380, %r299;
	ld.global.u32 	%r300, [%rd6+268];
	xor.b32  	%r379, %r379, %r300;
	ld.global.u32 	%r301, [%rd6+272];
	xor.b32  	%r378, %r378, %r301;
	ld.global.u32 	%r302, [%rd6+276];
	xor.b32  	%r377, %r377, %r302;
$L__BB0_34:
	and.b32  	%r304, %r203, 16384;
	setp.eq.s32 	%p18, %r304, 0;
	@%p18 bra 	$L__BB0_36;
	ld.global.u32 	%r305, [%rd6+280];
	xor.b32  	%r381, %r381, %r305;
	ld.global.u32 	%r306, [%rd6+284];
	xor.b32  	%r380, %r380, %r306;
	ld.global.u32 	%r307, [%rd6+288];
	xor.b32  	%r379, %r379, %r307;
	ld.global.u32 	%r308, [%rd6+292];
	xor.b32  	%r378, %r378, %r308;
	ld.global.u32 	%r309, [%rd6+296];
	xor.b32  	%r377, %r377, %r309;
$L__BB0_36:
	and.b32  	%r311, %r203, 32768;
	setp.eq.s32 	%p19, %r311, 0;
	@%p19 bra 	$L__BB0_38;
	ld.global.u32 	%r312, [%rd6+300];
	xor.b32  	%r381, %r381, %r312;
	ld.global.u32 	%r313, [%rd6+304];
	xor.b32  	%r380, %r380, %r313;
	ld.global.u32 	%r314, [%rd6+308];
	xor.b32  	%r379, %r379, %r314;
	ld.global.u32 	%r315, [%rd6+312];
	xor.b32  	%r378, %r378, %r315;
	ld.global.u32 	%r316, [%rd6+316];
	xor.b32  	%r377, %r377, %r316;
$L__BB0_38:
	add.s32 	%r376, %r376, 16;
	setp.ne.s32 	%p20, %r376, 32;
	@%p20 bra 	$L__BB0_6;
	mad.lo.s32 	%r317, %r370, -31, %r11;
	add.s32 	%r370, %r317, 1;
	setp.ne.s32 	%p21, %r370, 5;
	@%p21 bra 	$L__BB0_5;
	st.global.u32 	[%rd2+4], %r381;
	st.global.u32 	[%rd2+8], %r380;
	st.global.u32 	[%rd2+12], %r379;
	st.global.u32 	[%rd2+16], %r378;
	st.global.u32 	[%rd2+20], %r377;
	add.s32 	%r364, %r364, 1;
	setp.lt.u32 	%p22, %r364, %r2;
	@%p22 bra 	$L__BB0_4;
$L__BB0_41:
	shr.u64 	%rd7, %rd31, 2;
	add.s32 	%r363, %r363, 1;
	setp.gt.u64 	%p23, %rd31, 3;
	mov.u64 	%rd31, %rd7;
	@%p23 bra 	$L__BB0_2;
$L__BB0_42:
	mov.b32 	%r318, 0;
	st.global.v2.u32 	[%rd2+24], {%r318, %r318};
	st.global.u32 	[%rd2+32], %r318;
	mov.b64 	%rd22, 0;
	st.global.u64 	[%rd2+40], %rd22;
	setp.eq.s64 	%p24, %rd32, 0;
	@%p24 bra 	$L__BB0_45;
	cvta.to.global.u64 	%rd23, %rd11;
	shl.b64 	%rd24, %rd1, 2;
	add.s64 	%rd8, %rd23, %rd24;
$L__BB0_44:
	ld.global.v2.u32 	{%r319, %r320}, [%rd2];
	shr.u32 	%r321, %r320, 2;
	xor.b32  	%r322, %r321, %r320;
	ld.global.v2.u32 	{%r323, %r324}, [%rd2+8];
	ld.global.v2.u32 	{%r325, %r326}, [%rd2+16];
	shl.b32 	%r327, %r326, 4;
	shl.b32 	%r328, %r322, 1;
	xor.b32  	%r329, %r328, %r327;
	xor.b32  	%r330, %r329, %r322;
	xor.b32  	%r331, %r330, %r326;
	add.s32 	%r332, %r319, %r331;
	add.s32 	%r333, %r332, 362437;
	shr.u32 	%r334, %r323, 2;
	xor.b32  	%r335, %r334, %r323;
	shl.b32 	%r336, %r331, 4;
	shl.b32 	%r337, %r335, 1;
	xor.b32  	%r338, %r337, %r336;
	xor.b32  	%r339, %r338, %r335;
	xor.b32  	%r340, %r339, %r331;
	add.s32 	%r341, %r319, %r340;
	add.s32 	%r342, %r341, 724874;
	cvt.u64.u32 	%rd25, %r333;
	mul.wide.u32 	%rd26, %r342, 2097152;
	xor.b64  	%rd27, %rd26, %rd25;
	cvt.rn.f64.u64 	%fd1, %rd27;
	fma.rn.f64 	%fd2, %fd1, 0d3CA0000000000000, 0d3C90000000000000;
	shr.u32 	%r343, %r324, 2;
	xor.b32  	%r344, %r343, %r324;
	shl.b32 	%r345, %r340, 4;
	shl.b32 	%r346, %r344, 1;
	xor.b32  	%r347, %r346, %r345;
	xor.b32  	%r348, %r347, %r344;
	xor.b32  	%r349, %r348, %r340;
	add.s32 	%r350, %r319, %r349;
	add.s32 	%r351, %r350, 1087311;
	shr.u32 	%r352, %r325, 2;
	xor.b32  	%r353, %r352, %r325;
	st.global.v2.u32 	[%rd2+8], {%r331, %r340};
	shl.b32 	%r354, %r349, 4;
	shl.b32 	%r355, %r353, 1;
	xor.b32  	%r356, %r355, %r354;
	xor.b32  	%r357, %r356, %r353;
	xor.b32  	%r358, %r357, %r349;
	st.global.v2.u32 	[%rd2+16], {%r349, %r358};
	add.s32 	%r359, %r319, 1449748;
	st.global.v2.u32 	[%rd2], {%r359, %r326};
	add.s32 	%r360, %r358, %r359;
	cvt.u64.u32 	%rd28, %r351;
	mul.wide.u32 	%rd29, %r360, 2097152;
	xor.b64  	%rd30, %rd29, %rd28;
	cvt.rn.f64.u64 	%fd3, %rd30;
	fma.rn.f64 	%fd4, %fd3, 0d3CA0000000000000, 0d3C90000000000000;
	mul.f64 	%fd5, %fd4, %fd4;
	fma.rn.f64 	%fd6, %fd2, %fd2, %fd5;
	sqrt.rn.f64 	%fd7, %fd6;
	setp.le.f64 	%p25, %fd7, 0d3FF0000000000000;
	selp.f64 	%fd8, 0d3FF0000000000000, 0d0000000000000000, %p25;
	ld.global.u32 	%r361, [%rd8];
	cvt.rn.f64.s32 	%fd9, %r361;
	add.f64 	%fd10, %fd8, %fd9;
	cvt.rzi.s32.f64 	%r362, %fd10;
	st.global.u32 	[%rd8], %r362;
	add.s64 	%rd32, %rd32, -1;
	setp.ne.s64 	%p26, %rd32, 0;
	@%p26 bra 	$L__BB0_44;
$L__BB0_45:
	ret;

}
	// .globl	_Z17dot_single_kernelPiP17curandStateXORWOWlm
.visible .entry _Z17dot_single_kernelPiP17curandStateXORWOWlm(
	.param .u64 .ptr .align 1 _Z17dot_single_kernelPiP17curandStateXORWOWlm_param_0,
	.param .u64 .ptr .align 1 _Z17dot_single_kernelPiP17curandStateXORWOWlm_param_1,
	.param .u64 _Z17dot_single_kernelPiP17curandStateXORWOWlm_param_2,
	.param .u64 _Z17dot_single_kernelPiP17curandStateXORWOWlm_param_3
)
{
	.reg .pred 	%p<32>;
	.reg .b32 	%r<491>;
	.reg .b32 	%f<31>;
	.reg .b64 	%rd<29>;

	ld.param.u64 	%rd12, [_Z17dot_single_kernelPiP17curandStateXORWOWlm_param_0];
	ld.param.u64 	%rd14, [_Z17dot_single_kernelPiP17curandStateXORWOWlm_param_1];
	ld.param.u64 	%rd15, [_Z17dot_single_kernelPiP17curandStateXORWOWlm_param_2];
	ld.param.u64 	%rd13, [_Z17dot_single_kernelPiP17curandStateXORWOWlm_param_3];
	cvta.to.global.u64 	%rd16, %rd14;
	mov.u32 	%r182, %tid.x;
	mov.u32 	%r183, %ntid.x;
	mov.u32 	%r184, %ctaid.x;
	mad.lo.s32 	%r185, %r183, %r184, %r182;
	cvt.s64.s32 	%rd1, %r185;
	mul.wide.s32 	%rd17, %r185, 48;
	add.s64 	%rd2, %rd16, %rd17;
	cvt.u32.u64 	%r186, %rd15;
	xor.b32  	%r187, %r186, -1429050551;
	mul.lo.s32 	%r188, %r187, 1099087573;
	{ .reg .b32 tmp; mov.b64 {tmp, %r189}, %rd15; }
	xor.b32  	%r190, %r189, -136515619;
	mul.lo.s32 	%r191, %r190, -1703105765;
	add.s32 	%r192, %r188, %r191;
	add.s32 	%r193, %r192, 6615241;
	add.s32 	%r194, %r188, 123456789;
	st.global.v2.u32 	[%rd2], {%r193, %r194};
	xor.b32  	%r195, %r188, 362436069;
	add.s32 	%r196, %r191, 521288629;
	st.global.v2.u32 	[%rd2+8], {%r195, %r196};
	xor.b32  	%r197, %r191, 88675123;
	add.s32 	%r198, %r188, 5783321;
	st.global.v2.u32 	[%rd2+16], {%r197, %r198};
	setp.eq.s32 	%p1, %r185, 0;
	@%p1 bra 	$L__BB1_42;
	mov.b32 	%r397, 0;
	mov.u64 	%rd27, %rd1;
$L__BB1_2:
	and.b64  	%rd4, %rd27, 3;
	setp.eq.s64 	%p2, %rd4, 0;
	@%p2 bra 	$L__BB1_41;
	mul.wide.u32 	%rd18, %r397, 3200;
	mov.u64 	%rd19, precalc_xorwow_matrix;
	add.s64 	%rd5, %rd19, %rd18;
	cvt.u32.u64 	%r2, %rd4;
	mov.b32 	%r398, 0;
$L__BB1_4:
	mov.b32 	%r411, 0;
	mov.u32 	%r412, %r411;
	mov.u32 	%r413, %r411;
	mov.u32 	%r414, %r411;
	mov.u32 	%r415, %r411;
	mov.u32 	%r404, %r411;
$L__BB1_5:
	mul.wide.u32 	%rd20, %r404, 4;
	add.s64 	%rd21, %rd2, %rd20;
	ld.global.u32 	%r10, [%rd21+4];
	shl.b32 	%r11, %r404, 5;
	mov.b32 	%r410, 0;
$L__BB1_6:
	.pragma "nounroll";
	shr.u32 	%r203, %r10, %r410;
	and.b32  	%r204, %r203, 1;
	setp.eq.b32 	%p3, %r204, 1;
	not.pred 	%p4, %p3;
	add.s32 	%r205, %r11, %r410;
	mul.lo.s32 	%r206, %r205, 5;
	mul.wide.u32 	%rd22, %r206, 4;
	add.s64 	%rd6, %rd5, %rd22;
	@%p4 bra 	$L__BB1_8;
	ld.global.u32 	%r207, [%rd6];
	xor.b32  	%r415, %r415, %r207;
	ld.global.u32 	%r208, [%rd6+4];
	xor.b32  	%r414, %r414, %r208;
	ld.global.u32 	%r209, [%rd6+8];
	xor.b32  	%r413, %r413, %r209;
	ld.global.u32 	%r210, [%rd6+12];
	xor.b32  	%r412, %r412, %r210;
	ld.global.u32 	%r211, [%rd6+16];
	xor.b32  	%r411, %r411, %r211;
$L__BB1_8:
	and.b32  	%r213, %r203, 2;
	setp.eq.s32 	%p5, %r213, 0;
	@%p5 bra 	$L__BB1_10;
	ld.global.u32 	%r214, [%rd6+20];
	xor.b32  	%r415, %r415, %r214;
	ld.global.u32 	%r215, [%rd6+24];
	xor.b32  	%r414, %r414, %r215;
	ld.global.u32 	%r216, [%rd6+28];
	xor.b32  	%r413, %r413, %r216;
	ld.global.u32 	%r217, [%rd6+32];
	xor.b32  	%r412, %r412, %r217;
	ld.global.u32 	%r218, [%rd6+36];
	xor.b32  	%r411, %r411, %r218;
$L__BB1_10:
	and.b32  	%r220, %r203, 4;
	setp.eq.s32 	%p6, %r220, 0;
	@%p6 bra 	$L__BB1_12;
	ld.global.u32 	%r221, [%rd6+40];
	xor.b32  	%r415, %r415, %r221;
	ld.global.u32 	%r222, [%rd6+44];
	xor.b32  	%r414, %r414, %r222;
	ld.global.u32 	%r223, [%rd6+48];
	xor.b32  	%r413, %r413, %r223;
	ld.global.u32 	%r224, [%rd6+52];
	xor.b32  	%r412, %r412, %r224;
	ld.global.u32 	%r225, [%rd6+56];
	xor.b32  	%r411, %r411, %r225;
$L__BB1_12:
	and.b32  	%r227, %r203, 8;
	setp.eq.s32 	%p7, %r227, 0;
	@%p7 bra 	$L__BB1_14;
	ld.global.u32 	%r228, [%rd6+60];
	xor.b32  	%r415, %r415, %r228;
	ld.global.u32 	%r229, [%rd6+64];
	xor.b32  	%r414, %r414, %r229;
	ld.global.u32 	%r230, [%rd6+68];
	xor.b32  	%r413, %r413, %r230;
	ld.global.u32 	%r231, [%rd6+72];
	xor.b32  	%r412, %r412, %r231;
	ld.global.u32 	%r232, [%rd6+76];
	xor.b32  	%r411, %r411, %r232;
$L__BB1_14:
	and.b32  	%r234, %r203, 16;
	setp.eq.s32 	%p8, %r234, 0;
	@%p8 bra 	$L__BB1_16;
	ld.global.u32 	%r235, [%rd6+80];
	xor.b32  	%r415, %r415, %r235;
	ld.global.u32 	%r236, [%rd6+84];
	xor.b32  	%r414, %r414, %r236;
	ld.global.u32 	%r237, [%rd6+88];
	xor.b32  	%r413, %r413, %r237;
	ld.global.u32 	%r238, [%rd6+92];
	xor.b32  	%r412, %r412, %r238;
	ld.global.u32 	%r239, [%rd6+96];
	xor.b32  	%r411, %r411, %r239;
$L__BB1_16:
	and.b32  	%r241, %r203, 32;
	setp.eq.s32 	%p9, %r241, 0;
	@%p9 bra 	$L__BB1_18;
	ld.global.u32 	%r242, [%rd6+100];
	xor.b32  	%r415, %r415, %r242;
	ld.global.u32 	%r243, [%rd6+104];
	xor.b32  	%r414, %r414, %r243;
	ld.global.u32 	%r244, [%rd6+108];
	xor.b32  	%r413, %r413, %r244;
	ld.global.u32 	%r245, [%rd6+112];
	xor.b32  	%r412, %r412, %r245;
	ld.global.u32 	%r246, [%rd6+116];
	xor.b32  	%r411, %r411, %r246;
$L__BB1_18:
	and.b32  	%r248, %r203, 64;
	setp.eq.s32 	%p10, %r248, 0;
	@%p10 bra 	$L__BB1_20;
	ld.global.u32 	%r249, [%rd6+120];
	xor.b32  	%r415, %r415, %r249;
	ld.global.u32 	%r250, [%rd6+124];
	xor.b32  	%r414, %r414, %r250;
	ld.global.u32 	%r251, [%rd6+128];
	xor.b32  	%r413, %r413, %r251;
	ld.global.u32 	%r252, [%rd6+132];
	xor.b32  	%r412, %r412, %r252;
	ld.global.u32 	%r253, [%rd6+136];
	xor.b32  	%r411, %r411, %r253;
$L__BB1_20:
	and.b32  	%r255, %r203, 128;
	setp.eq.s32 	%p11, %r255, 0;
	@%p11 bra 	$L__BB1_22;
	ld.global.u32 	%r256, [%rd6+140];
	xor.b32  	%r415, %r415, %r256;
	ld.global.u32 	%r257, [%rd6+144];
	xor.b32  	%r414, %r414, %r257;
	ld.global.u32 	%r258, [%rd6+148];
	xor.b32  	%r413, %r413, %r258;
	ld.global.u32 	%r259, [%rd6+152];
	xor.b32  	%r412, %r412, %r259;
	ld.global.u32 	%r260, [%rd6+156];
	xor.b32  	%r411, %r411, %r260;
$L__BB1_22:
	and.b32  	%r262, %r203, 256;
	setp.eq.s32 	%p12, %r262, 0;
	@%p12 bra 	$L__BB1_24;
	ld.global.u32 	%r263, [%rd6+160];
	xor.b32  	%r415, %r415, %r263;
	ld.global.u32 	%r264, [%rd6+164];
	xor.b32  	%r414, %r414, %r264;
	ld.global.u32 	%r265, [%rd6+168];
	xor.b32  	%r413, %r413, %r265;
	ld.global.u32 	%r266, [%rd6+172];
	xor.b32  	%r412, %r412, %r266;
	ld.global.u32 	%r267, [%rd6+176];
	xor.b32  	%r411, %r411, %r267;
$L__BB1_24:
	and.b32  	%r269, %r203, 512;
	setp.eq.s32 	%p13, %r269, 0;
	@%p13 bra 	$L__BB1_26;
	ld.global.u32 	%r270, [%rd6+180];
	xor.b32  	%r415, %r415, %r270;
	ld.global.u32 	%r271, [%rd6+184];
	xor.b32  	%r414, %r414, %r271;
	ld.global.u32 	%r272, [%rd6+188];
	xor.b32  	%r413, %r413, %r272;
	ld.global.u32 	%r273, [%rd6+192];
	xor.b32  	%r412, %r412, %r273;
	ld.global.u32 	%r274, [%rd6+196];
	xor.b32  	%r411, %r411, %r274;
$L__BB1_26:
	and.b32  	%r276, %r203, 1024;
	setp.eq.s32 	%p14, %r276, 0;
	@%p14 bra 	$L__BB1_28;
	ld.global.u32 	%r277, [%rd6+200];
	xor.b32  	%r415, %r415, %r277;
	ld.global.u32 	%r278, [%rd6+204];
	xor.b32  	%r414, %r414, %r278;
	ld.global.u32 	%r279, [%rd6+208];
	xor.b32  	%r413, %r413, %r279;
	ld.global.u32 	%r280, [%rd6+212];
	xor.b32  	%r412, %r412, %r280;
	ld.global.u32 	%r281, [%rd6+216];
	xor.b32  	%r411, %r411, %r281;
$L__BB1_28:
	and.b32  	%r283, %r203, 2048;
	setp.eq.s32 	%p15, %r283, 0;
	@%p15 bra 	$L__BB1_30;
	ld.global.u32 	%r284, [%rd6+220];
	xor.b32  	%r415, %r415, %r284;
	ld.global.u32 	%r285, [%rd6+224];
	xor.b32  	%r414, %r414, %r285;
	ld.global.u32 	%r286, [%rd6+228];
	xor.b32  	%r413, %r413, %r286;
	ld.global.u32 	%r287, [%rd6+232];
	xor.b32  	%r412, %r412, %r287;
	ld.global.u32 	%r288, [%rd6+236];
	xor.b32  	%r411, %r411, %r288;
$L__BB1_30:
	and.b32  	%r290, %r203, 4096;
	setp.eq.s32 	%p16, %r290, 0;
	@%p16 bra 	$L__BB1_32;
	ld.global.u32 	%r291, [%rd6+240];
	xor.b32  	%r415, %r415, %r291;
	ld.global.u32 	%r292, [%rd6+244];
	xor.b32  	%r414, %r414, %r292;
	ld.global.u32 	%r293, [%rd6+248];
	xor.b32  	%r413, %r413, %r293;
	ld.global.u32 	%r294, [%rd6+252];
	xor.b32  	%r412, %r412, %r294;
	ld.global.u32 	%r295, [%rd6+256];
	xor.b32  	%r411, %r411, %r295;
$L__BB1_32:
	and.b32  	%r297, %r203, 8192;
	setp.eq.s32 	%p17, %r297, 0;
	@%p17 bra 	$L__BB1_34;
	ld.global.u32 	%r298, [%rd6+260];
	xor.b32  	%r415, %r415, %r298;
	ld.global.u32 	%r299, [%rd6+264];
	xor.b32  	%r414, %r414, %r299;
	ld.global.u32 	%r300, [%rd6+268];
	xor.b32  	%r413, %r413, %r300;
	ld.global.u32 	%r301, [%rd6+272];
	xor.b32  	%r412, %r412, %r301;
	ld.global.u32 	%r302, [%rd6+276];
	xor.b32  	%r411, %r411, %r302;
$L__BB1_34:
	and.b32  	%r304, %r203, 16384;
	setp.eq.s32 	%p18, %r304, 0;
	@%p18 bra 	$L__BB1_36;
	ld.global.u32 	%r305, [%rd6+280];
	xor.b32  	%r415, %r415, %r305;
	ld.global.u32 	%r306, [%rd6+284];
	xor.b32  	%r414, %r414, %r306;
	ld.global.u32 	%r307, [%rd6+288];
	xor.b32  	%r413, %r413, %r307;
	ld.global.u32 	%r308, [%rd6+292];
	xor.b32  	%r412, %r412, %r308;
	ld.global.u32 	%r309, [%rd6+296];
	xor.b32  	%r411, %r411, %r309;
$L__BB1_36:
	and.b32  	%r311, %r203, 32768;
	setp.eq.s32 	%p19, %r311, 0;
	@%p19 bra 	$L__BB1_38;
	ld.global.u32 	%r312, [%rd6+300];
	xor.b32  	%r415, %r415, %r312;
	ld.global.u32 	%r313, [%rd6+304];
	xor.b32  	%r414, %r414, %r313;
	ld.global.u32 	%r314, [%rd6+308];
	xor.b32  	%r413, %r413, %r314;
	ld.global.u32 	%r315, [%rd6+312];
	xor.b32  	%r412, %r412, %r315;
	ld.global.u32 	%r316, [%rd6+316];
	xor.b32  	%r411, %r411, %r316;
$L__BB1_38:
	add.s32 	%r410, %r410, 16;
	setp.ne.s32 	%p20, %r410, 32;
	@%p20 bra 	$L__BB1_6;
	mad.lo.s32 	%r317, %r404, -31, %r11;
	add.s32 	%r404, %r317, 1;
	setp.ne.s32 	%p21, %r404, 5;
	@%p21 bra 	$L__BB1_5;
	st.global.u32 	[%rd2+4], %r415;
	st.global.u32 	[%rd2+8], %r414;
	st.global.u32 	[%rd2+12], %r413;
	st.global.u32 	[%rd2+16], %r412;
	st.global.u32 	[%rd2+20], %r411;
	add.s32 	%r398, %r398, 1;
	setp.lt.u32 	%p22, %r398, %r2;
	@%p22 bra 	$L__BB1_4;
$L__BB1_41:
	shr.u64 	%rd7, %rd27, 2;
	add.s32 	%r397, %r397, 1;
	setp.gt.u64 	%p23, %rd27, 3;
	mov.u64 	%rd27, %rd7;
	@%p23 bra 	$L__BB1_2;
$L__BB1_42:
	mov.b32 	%r318, 0;
	st.global.v2.u32 	[%rd2+24], {%r318, %r318};
	st.global.u32 	[%rd2+32], %r318;
	mov.b64 	%rd23, 0;
	st.global.u64 	[%rd2+40], %rd23;
	setp.eq.s64 	%p24, %rd13, 0;
	@%p24 bra 	$L__BB1_48;
	cvta.to.global.u64 	%rd24, %rd12;
	shl.b64 	%rd25, %rd1, 2;
	add.s64 	%rd8, %rd24, %rd25;
	setp.eq.s64 	%p25, %rd13, 1;
	@%p25 bra 	$L__BB1_46;
	and.b64  	%rd28, %rd13, -2;
$L__BB1_45:
	ld.global.v2.u32 	{%r319, %r320}, [%rd2];
	shr.u32 	%r321, %r320, 2;
	xor.b32  	%r322, %r321, %r320;
	ld.global.v2.u32 	{%r323, %r324}, [%rd2+8];
	ld.global.v2.u32 	{%r325, %r326}, [%rd2+16];
	shl.b32 	%r327, %r326, 4;
	shl.b32 	%r328, %r322, 1;
	xor.b32  	%r329, %r328, %r327;
	xor.b32  	%r330, %r329, %r322;
	xor.b32  	%r331, %r330, %r326;
	add.s32 	%r332, %r319, %r331;
	add.s32 	%r333, %r332, 362437;
	cvt.rn.f32.u32 	%f1, %r333;
	fma.rn.f32 	%f2, %f1, 0f2F800000, 0f2F000000;
	shr.u32 	%r334, %r323, 2;
	xor.b32  	%r335, %r334, %r323;
	st.global.v2.u32 	[%rd2+8], {%r325, %r326};
	shl.b32 	%r336, %r331, 4;
	shl.b32 	%r337, %r335, 1;
	xor.b32  	%r338, %r337, %r336;
	xor.b32  	%r339, %r338, %r335;
	xor.b32  	%r340, %r339, %r331;
	st.global.v2.u32 	[%rd2+16], {%r331, %r340};
	add.s32 	%r341, %r319, 724874;
	st.global.v2.u32 	[%rd2], {%r341, %r324};
	add.s32 	%r342, %r340, %r341;
	cvt.rn.f32.u32 	%f3, %r342;
	fma.rn.f32 	%f4, %f3, 0f2F800000, 0f2F000000;
	mul.f32 	%f5, %f4, %f4;
	fma.rn.f32 	%f6, %f2, %f2, %f5;
	sqrt.rn.f32 	%f7, %f6;
	setp.le.f32 	%p26, %f7, 0f3F800000;
	selp.f32 	%f8, 0f3F800000, 0f00000000, %p26;
	ld.global.u32 	%r343, [%rd8];
	cvt.rn.f32.s32 	%f9, %r343;
	add.f32 	%f10, %f8, %f9;
	cvt.rzi.s32.f32 	%r344, %f10;
	st.global.u32 	[%rd8], %r344;
	ld.global.v2.u32 	{%r345, %r346}, [%rd2];
	shr.u32 	%r347, %r346, 2;
	xor.b32  	%r348, %r347, %r346;
	ld.global.v2.u32 	{%r349, %r350}, [%rd2+8];
	ld.global.v2.u32 	{%r351, %r352}, [%rd2+16];
	shl.b32 	%r353, %r352, 4;
	shl.b32 	%r354, %r348, 1;
	xor.b32  	%r355, %r354, %r353;
	xor.b32  	%r356, %r355, %r348;
	xor.b32  	%r357, %r356, %r352;
	add.s32 	%r358, %r345, %r357;
	add.s32 	%r359, %r358, 362437;
	cvt.rn.f32.u32 	%f11, %r359;
	fma.rn.f32 	%f12, %f11, 0f2F800000, 0f2F000000;
	shr.u32 	%r360, %r349, 2;
	xor.b32  	%r361, %r360, %r349;
	st.global.v2.u32 	[%rd2+8], {%r351, %r352};
	shl.b32 	%r362, %r357, 4;
	shl.b32 	%r363, %r361, 1;
	xor.b32  	%r364, %r363, %r362;
	xor.b32  	%r365, %r364, %r361;
	xor.b32  	%r366, %r365, %r357;
	st.global.v2.u32 	[%rd2+16], {%r357, %r366};
	add.s32 	%r367, %r345, 724874;
	st.global.v2.u32 	[%rd2], {%r367, %r350};
	add.s32 	%r368, %r366, %r367;
	cvt.rn.f32.u32 	%f13, %r368;
	fma.rn.f32 	%f14, %f13, 0f2F800000, 0f2F000000;
	mul.f32 	%f15, %f14, %f14;
	fma.rn.f32 	%f16, %f12, %f12, %f15;
	sqrt.rn.f32 	%f17, %f16;
	setp.le.f32 	%p27, %f17, 0f3F800000;
	selp.f32 	%f18, 0f3F800000, 0f00000000, %p27;
	ld.global.u32 	%r369, [%rd8];
	cvt.rn.f32.s32 	%f19, %r369;
	add.f32 	%f20, %f18, %f19;
	cvt.rzi.s32.f32 	%r370, %f20;
	st.global.u32 	[%rd8], %r370;
	add.s64 	%rd28, %rd28, -2;
	setp.ne.s64 	%p28, %rd28, 0;
	@%p28 bra 	$L__BB1_45;
$L__BB1_46:
	and.b64  	%rd26, %rd13, 1;
	setp.eq.b64 	%p29, %rd26, 1;
	not.pred 	%p30, %p29;
	@%p30 bra 	$L__BB1_48;
	ld.global.v2.u32 	{%r371, %r372}, [%rd2];
	shr.u32 	%r373, %r372, 2;
	xor.b32  	%r374, %r373, %r372;
	ld.global.v2.u32 	{%r375, %r376}, [%rd2+8];
	ld.global.v2.u32 	{%r377, %r378}, [%rd2+16];
	shl.b32 	%r379, %r378, 4;
	shl.b32 	%r380, %r374, 1;
	xor.b32  	%r381, %r380, %r379;
	xor.b32  	%r382, %r381, %r374;
	xor.b32  	%r383, %r382, %r378;
	add.s32 	%r384, %r371, %r383;
	add.s32 	%r385, %r384, 362437;
	cvt.rn.f32.u32 	%f21, %r385;
	fma.rn.f32 	%f22, %f21, 0f2F800000, 0f2F000000;
	shr.u32 	%r386, %r375, 2;
	xor.b32  	%r387, %r386, %r375;
	st.global.v2.u32 	[%rd2+8], {%r377, %r378};
	shl.b32 	%r388, %r383, 4;
	shl.b32 	%r389, %r387, 1;
	xor.b32  	%r390, %r389, %r388;
	xor.b32  	%r391, %r390, %r387;
	xor.b32  	%r392, %r391, %r383;
	st.global.v2.u32 	[%rd2+16], {%r383, %r392};
	add.s32 	%r393, %r371, 724874;
	st.global.v2.u32 	[%rd2], {%r393, %r376};
	add.s32 	%r394, %r392, %r393;
	cvt.rn.f32.u32 	%f23, %r394;
	fma.rn.f32 	%f24, %f23, 0f2F800000, 0f2F000000;
	mul.f32 	%f25, %f24, %f24;
	fma.rn.f32 	%f26, %f22, %f22, %f25;
	sqrt.rn.f32 	%f27, %f26;
	setp.le.f32 	%p31, %f27, 0f3F800000;
	selp.f32 	%f28, 0f3F800000, 0f00000000, %p31;
	ld.global.u32 	%r395, [%rd8];
	cvt.rn.f32.s32 	%f29, %r395;
	add.f32 	%f30, %f28, %f29;
	cvt.rzi.s32.f32 	%r396, %f30;
	st.global.u32 	[%rd8], %r396;
$L__BB1_48:
	ret;

}


// ===== COMPILED SASS (sm_100) =====

	.target	sm_100

	.elftype	@"ET_EXEC"


//--------------------- .note.nv.tkinfo           --------------------------
	.section	.note.nv.tkinfo,"",@"SHT_NOTE"
	.sectionflags	@"SHF_NOTE_NV_TKINFO"
	.tkinfo
        /*0018*/ 	.word	0x00000002
        /*0030*/ 	.string	""
        /*0030*/ 	.string	"ptxas"
        /*0030*/ 	.string	"Cuda compilation tools, release 13.0, V13.0.88"
        /*0030*/ 	.string	"Build cuda_13.0.r13.0/compiler.36424714_0"
        /*0030*/ 	.string	"-arch sm_100 -m 64 "



//--------------------- .note.nv.cuinfo           --------------------------
	.section	.note.nv.cuinfo,"",@"SHT_NOTE"
	.sectionflags	@"SHF_NOTE_NV_CUINFO"
        /*0018*/ 	.short	0x0002
        /*001a*/ 	.short	0x0064
        /*001c*/ 	.short	0x0082
	.zero		2


//--------------------- .nv.info                  --------------------------
	.section	.nv.info,"",@"SHT_CUDA_INFO"
	.align	4


	//----- nvinfo : EIATTR_REGCOUNT
	.align		4
        /*0000*/ 	.byte	0x04, 0x2f
        /*0002*/ 	.short	(.L_10 - .L_9)
	.align		4
.L_9:
        /*0004*/ 	.word	index@(_Z17dot_double_kernelPiP17curandStateXORWOWlm)
        /*0008*/ 	.word	0x00000020


	//----- nvinfo : EIATTR_FRAME_SIZE
	.align		4
.L_10:
        /*000c*/ 	.byte	0x04, 0x11
        /*000e*/ 	.short	(.L_12 - .L_11)
	.align		4
.L_11:
        /*0010*/ 	.word	index@($__internal_1_$__cuda_sm20_dsqrt_rn_f64_mediumpath_v1)
        /*0014*/ 	.word	0x00000000


	//----- nvinfo : EIATTR_FRAME_SIZE
	.align		4
.L_12:
        /*0018*/ 	.byte	0x04, 0x11
        /*001a*/ 	.short	(.L_14 - .L_13)
	.align		4
.L_13:
        /*001c*/ 	.word	index@(_Z17dot_double_kernelPiP17curandStateXORWOWlm)
        /*0020*/ 	.word	0x00000000


	//----- nvinfo : EIATTR_REGCOUNT
	.align		4
.L_14:
        /*0024*/ 	.byte	0x04, 0x2f
        /*0026*/ 	.short	(.L_16 - .L_15)
	.align		4
.L_15:
        /*0028*/ 	.word	index@(_Z17dot_single_kernelPiP17curandStateXORWOWlm)
        /*002c*/ 	.word	0x00000020


	//----- nvinfo : EIATTR_FRAME_SIZE
	.align		4
.L_16:
        /*0030*/ 	.byte	0x04, 0x11
        /*0032*/ 	.short	(.L_18 - .L_17)
	.align		4
.L_17:
        /*0034*/ 	.word	index@($__internal_0_$__cuda_sm20_sqrt_rn_f32_slowpath)
        /*0038*/ 	.word	0x00000000


	//----- nvinfo : EIATTR_FRAME_SIZE
	.align		4
.L_18:
        /*003c*/ 	.byte	0x04, 0x11
        /*003e*/ 	.short	(.L_20 - .L_19)
	.align		4
.L_19:
        /*0040*/ 	.word	index@(_Z17dot_single_kernelPiP17curandStateXORWOWlm)
        /*0044*/ 	.word	0x00000000


	//----- nvinfo : EIATTR_MIN_STACK_SIZE
	.align		4
.L_20:
        /*0048*/ 	.byte	0x04, 0x12
        /*004a*/ 	.short	(.L_22 - .L_21)
	.align		4
.L_21:
        /*004c*/ 	.word	index@(_Z17dot_single_kernelPiP17curandStateXORWOWlm)
        /*0050*/ 	.word	0x00000000


	//----- nvinfo : EIATTR_MIN_STACK_SIZE
	.align		4
.L_22:
        /*0054*/ 	.byte	0x04, 0x12
        /*0056*/ 	.short	(.L_24 - .L_23)
	.align		4
.L_23:
        /*0058*/ 	.word	index@(_Z17dot_double_kernelPiP17curandStateXORWOWlm)
        /*005c*/ 	.word	0x00000000
.L_24:


//--------------------- .nv.compat                --------------------------
	.section	.nv.compat,"",@"SHT_CUDA_COMPAT_INFO"
	.align	4
        /*0000*/ 	.byte	0x02, 0x09, 0x00, 0x00, 0x02, 0x02, 0x01, 0x00, 0x02, 0x05, 0x05, 0x00, 0x03, 0x07, 0x01, 0x01
        /*0010*/ 	.byte	0x02, 0x03, 0x00, 0x00, 0x02, 0x06, 0x01, 0x00, 0x04, 0x0b, 0x08, 0x00, 0x01, 0x00, 0x00, 0x00
        /*0020*/ 	.byte	0x00, 0x00, 0x00, 0x00


//--------------------- .nv.info._Z17dot_single_kernelPiP17curandStateXORWOWlm --------------------------
	.section	.nv.info._Z17dot_single_kernelPiP17curandStateXORWOWlm,"",@"SHT_CUDA_INFO"
	.sectionflags	@""
	.align	4


	//----- nvinfo : EIATTR_CUDA_API_VERSION
	.align		4
        /*0000*/ 	.byte	0x04, 0x37
        /*0002*/ 	.short	(.L_26 - .L_25)
.L_25:
        /*0004*/ 	.word	0x00000082


	//----- nvinfo : EIATTR_KPARAM_INFO
	.align		4
.L_26:
        /*0008*/ 	.byte	0x04, 0x17
        /*000a*/ 	.short	(.L_28 - .L_27)
.L_27:
        /*000c*/ 	.word	0x00000000
        /*0010*/ 	.short	0x0003
        /*0012*/ 	.short	0x0018
        /*0014*/ 	.byte	0x00, 0xf0, 0x21, 0x00


	//----- nvinfo : EIATTR_KPARAM_INFO
	.align		4
.L_28:
        /*0018*/ 	.byte	0x04, 0x17
        /*001a*/ 	.short	(.L_30 - .L_29)
.L_29:
        /*001c*/ 	.word	0x00000000
        /*0020*/ 	.short	0x0002
        /*0022*/ 	.short	0x0010
        /*0024*/ 	.byte	0x00, 0xf0, 0x21, 0x00


	//----- nvinfo : EIATTR_KPARAM_INFO
	.align		4
.L_30:
        /*0028*/ 	.byte	0x04, 0x17
        /*002a*/ 	.short	(.L_32 - .L_31)
.L_31:
        /*002c*/ 	.word	0x00000000
        /*0030*/ 	.short	0x0001
        /*0032*/ 	.short	0x0008
        /*0034*/ 	.byte	0x00, 0xf5, 0x21, 0x00


	//----- nvinfo : EIATTR_KPARAM_INFO
	.align		4
.L_32:
        /*0038*/ 	.byte	0x04, 0x17
        /*003a*/ 	.short	(.L_34 - .L_33)
.L_33:
        /*003c*/ 	.word	0x00000000
        /*0040*/ 	.short	0x0000
        /*0042*/ 	.short	0x0000
        /*0044*/ 	.byte	0x00, 0xf5, 0x21, 0x00


	//----- nvinfo : EIATTR_SPARSE_MMA_MASK
	.align		4
.L_34:
        /*0048*/ 	.byte	0x03, 0x50
        /*004a*/ 	.short	0x0000


	//----- nvinfo : EIATTR_MAXREG_COUNT
	.align		4
        /*004c*/ 	.byte	0x03, 0x1b
        /*004e*/ 	.short	0x00ff


	//----- nvinfo : EIATTR_MERCURY_ISA_VERSION
	.align		4
        /*0050*/ 	.byte	0x03, 0x5f
        /*0052*/ 	.short	0x0101


	//----- nvinfo : EIATTR_VRC_CTA_INIT_COUNT
	.align		4
        /*0054*/ 	.byte	0x02, 0x4a
	.zero		1
	.zero		1


	//----- nvinfo : EIATTR_EXIT_INSTR_OFFSETS
	.align		4
        /*0058*/ 	.byte	0x04, 0x1c
        /*005a*/ 	.short	(.L_36 - .L_35)


	//   ....[0]....
.L_35:
        /*005c*/ 	.word	0x00000f00


	//   ....[1]....
        /*0060*/ 	.word	0x00001630


	//   ....[2]....
        /*0064*/ 	.word	0x00001930


	//----- nvinfo : EIATTR_CRS_STACK_SIZE
	.align		4
.L_36:
        /*0068*/ 	.byte	0x04, 0x1e
        /*006a*/ 	.short	(.L_38 - .L_37)
.L_37:
        /*006c*/ 	.word	0x00000000


	//----- nvinfo : EIATTR_CBANK_PARAM_SIZE
	.align		4
.L_38:
        /*0070*/ 	.byte	0x03, 0x19
        /*0072*/ 	.short	0x0020


	//----- nvinfo : EIATTR_PARAM_CBANK
	.align		4
        /*0074*/ 	.byte	0x04, 0x0a
        /*0076*/ 	.short	(.L_40 - .L_39)
	.align		4
.L_39:
        /*0078*/ 	.word	index@(.nv.constant0._Z17dot_single_kernelPiP17curandStateXORWOWlm)
        /*007c*/ 	.short	0x0380
        /*007e*/ 	.short	0x0020


	//----- nvinfo : EIATTR_SW_WAR
	.align		4
.L_40:
        /*0080*/ 	.byte	0x04, 0x36
        /*0082*/ 	.short	(.L_42 - .L_41)
.L_41:
        /*0084*/ 	.word	0x00000008
.L_42:


//--------------------- .nv.info._Z17dot_double_kernelPiP17curandStateXORWOWlm --------------------------
	.section	.nv.info._Z17dot_double_kernelPiP17curandStateXORWOWlm,"",@"SHT_CUDA_INFO"
	.sectionflags	@""
	.align	4


	//----- nvinfo : EIATTR_CUDA_API_VERSION
	.align		4
        /*0000*/ 	.byte	0x04, 0x37
        /*0002*/ 	.short	(.L_44 - .L_43)
.L_43:
        /*0004*/ 	.word	0x00000082


	//----- nvinfo : EIATTR_KPARAM_INFO
	.align		4
.L_44:
        /*0008*/ 	.byte	0x04, 0x17
        /*000a*/ 	.short	(.L_46 - .L_45)
.L_45:
        /*000c*/ 	.word	0x00000000
        /*0010*/ 	.short	0x0003
        /*0012*/ 	.short	0x0018
        /*0014*/ 	.byte	0x00, 0xf0, 0x21, 0x00


	//----- nvinfo : EIATTR_KPARAM_INFO
	.align		4
.L_46:
        /*0018*/ 	.byte	0x04, 0x17
        /*001a*/ 	.short	(.L_48 - .L_47)
.L_47:
        /*001c*/ 	.word	0x00000000
        /*0020*/ 	.short	0x0002
        /*0022*/ 	.short	0x0010
        /*0024*/ 	.byte	0x00, 0xf0, 0x21, 0x00


	//----- nvinfo : EIATTR_KPARAM_INFO
	.align		4
.L_48:
        /*0028*/ 	.byte	0x04, 0x17
        /*002a*/ 	.short	(.L_50 - .L_49)
.L_49:
        /*002c*/ 	.word	0x00000000
        /*0030*/ 	.short	0x0001
        /*0032*/ 	.short	0x0008
        /*0034*/ 	.byte	0x00, 0xf5, 0x21, 0x00


	//----- nvinfo : EIATTR_KPARAM_INFO
	.align		4
.L_50:
        /*0038*/ 	.byte	0x04, 0x17
        /*003a*/ 	.short	(.L_52 - .L_51)
.L_51:
        /*003c*/ 	.word	0x00000000
        /*0040*/ 	.short	0x0000
        /*0042*/ 	.short	0x0000
        /*0044*/ 	.byte	0x00, 0xf5, 0x21, 0x00


	//----- nvinfo : EIATTR_SPARSE_MMA_MASK
	.align		4
.L_52:
        /*0048*/ 	.byte	0x03, 0x50
        /*004a*/ 	.short	0x0000


	//----- nvinfo : EIATTR_MAXREG_COUNT
	.align		4
        /*004c*/ 	.byte	0x03, 0x1b
        /*004e*/ 	.short	0x00ff


	//----- nvinfo : EIATTR_MERCURY_ISA_VERSION
	.align		4
        /*0050*/ 	.byte	0x03, 0x5f
        /*0052*/ 	.short	0x0101


	//----- nvinfo : EIATTR_VRC_CTA_INIT_COUNT
	.align		4
        /*0054*/ 	.byte	0x02, 0x4a
	.zero		1
	.zero		1


	//----- nvinfo : EIATTR_EXIT_INSTR_OFFSETS
	.align		4
        /*0058*/ 	.byte	0x04, 0x1c
        /*005a*/ 	.short	(.L_54 - .L_53)


	//   ....[0]....
.L_53:
        /*005c*/ 	.word	0x00000f10


	//   ....[1]....
        /*0060*/ 	.word	0x00001480


	//----- nvinfo : EIATTR_CRS_STACK_SIZE
	.align		4
.L_54:
        /*0064*/ 	.byte	0x04, 0x1e
        /*0066*/ 	.short	(.L_56 - .L_55)
.L_55:
        /*0068*/ 	.word	0x00000000


	//----- nvinfo : EIATTR_CBANK_PARAM_SIZE
	.align		4
.L_56:
        /*006c*/ 	.byte	0x03, 0x19
        /*006e*/ 	.short	0x0020


	//----- nvinfo : EIATTR_PARAM_CBANK
	.align		4
        /*0070*/ 	.byte	0x04, 0x0a
        /*0072*/ 	.short	(.L_58 - .L_57)
	.align		4
.L_57:
        /*0074*/ 	.word	index@(.nv.constant0._Z17dot_double_kernelPiP17curandStateXORWOWlm)
        /*0078*/ 	.short	0x0380
        /*007a*/ 	.short	0x0020


	//----- nvinfo : EIATTR_SW_WAR
	.align		4
.L_58:
        /*007c*/ 	.byte	0x04, 0x36
        /*007e*/ 	.short	(.L_60 - .L_59)
.L_59:
        /*0080*/ 	.word	0x00000008
.L_60:


//--------------------- .nv.callgraph             --------------------------
	.section	.nv.callgraph,"",@"SHT_CUDA_CALLGRAPH"
	.align	4
	.sectionentsize	8
	.align		4
        /*0000*/ 	.word	0x00000000
	.align		4
        /*0004*/ 	.word	0xffffffff
	.align		4
        /*0008*/ 	.word	0x00000000
	.align		4
        /*000c*/ 	.word	0xfffffffe
	.align		4
        /*0010*/ 	.word	0x00000000
	.align		4
        /*0014*/ 	.word	0xfffffffd
	.align		4
        /*0018*/ 	.word	0x00000000
	.align		4
        /*001c*/ 	.word	0xfffffffc


//--------------------- .nv.constant4             --------------------------
	.section	.nv.constant4,"a",@progbits
	.align	8
	.align		8
.nv.constant4:
        /*0000*/ 	.dword	precalc_xorwow_matrix
	.align		8
        /*0008*/ 	.dword	precalc_xorwow_offset_matrix
	.align		8
        /*0010*/ 	.dword	mrg32k3aM1
	.align		8
        /*0018*/ 	.dword	mrg32k3aM2
	.align		8
        /*0020*/ 	.dword	mrg32k3aM1SubSeq
	.align		8
        /*0028*/ 	.dword	mrg32k3aM2SubSeq
	.align		8
        /*0030*/ 	.dword	mrg32k3aM1Seq
	.align		8
        /*0038*/ 	.dword	mrg32k3aM2Seq


//--------------------- .nv.constant3             --------------------------
	.section	.nv.constant3,"a",@progbits
	.align	8
.nv.constant3:
	.type		__cr_lgamma_table,@object
	.size		__cr_lgamma_table,(.L_8 - __cr_lgamma_table)
__cr_lgamma_table:
        /*0000*/ 	.byte	0x00, 0x00, 0x00, 0x00, 0x00, 0x00, 0x00, 0x00, 0x00, 0x00, 0x00, 0x00, 0x00, 0x00, 0x00, 0x00
        /*0010*/ 	.byte	0xef, 0x39, 0xfa, 0xfe, 0x42, 0x2e, 0xe6, 0x3f, 0x02, 0x20, 0x2a, 0xfa, 0x0b, 0xab, 0xfc, 0x3f
        /*0020*/ 	.byte	0xf9, 0x2c, 0x92, 0x7c, 0xa7, 0x6c, 0x09, 0x40, 0xc9, 0x79, 0x44, 0x3c, 0x64, 0x26, 0x13, 0x40
        /*0030*/ 	.byte	0xca, 0x01, 0xcf, 0x3a, 0x27, 0x51, 0x1a, 0x40, 0x30, 0xcc, 0x2d, 0xf3, 0xe1, 0x0c, 0x21, 0x40
        /*0040*/ 	.byte	0x0d, 0xb7, 0xfc, 0x82, 0x8e, 0x35, 0x25, 0x40
.L_8:


//--------------------- .text._Z17dot_single_kernelPiP17curandStateXORWOWlm --------------------------
	.section	.text._Z17dot_single_kernelPiP17curandStateXORWOWlm,"ax",@progbits
	.align	128
        .global         _Z17dot_single_kernelPiP17curandStateXORWOWlm
        .type           _Z17dot_single_kernelPiP17curandStateXORWOWlm,@function
        .size           _Z17dot_single_kernelPiP17curandStateXORWOWlm,(.L_x_38 - _Z17dot_single_kernelPiP17curandStateXORWOWlm)
        .other          _Z17dot_single_kernelPiP17curandStateXORWOWlm,@"STO_CUDA_ENTRY STV_DEFAULT"
_Z17dot_single_kernelPiP17curandStateXORWOWlm:
.text._Z17dot_single_kernelPiP17curandStateXORWOWlm:
[----:B------:R-:W-:Y:S01]  /*0000*/  LDC R1, c[0x0][0x37c] ;  /* 0x0000df00ff017b82 */ /* 0x000fe20000000800 */
[----:B------:R-:W0:Y:S07]  /*0010*/  S2R R0, SR_TID.X ;  /* 0x0000000000007919 */ /* 0x000e2e0000002100 */
[----:B------:R-:W1:Y:S01]  /*0020*/  LDC.64 R4, c[0x0][0x390] ;  /* 0x0000e400ff047b82 */ /* 0x000e620000000a00 */
[----:B------:R-:W0:Y:S01]  /*0030*/  LDCU UR4, c[0x0][0x360] ;  /* 0x00006c00ff0477ac */ /* 0x000e220008000800 */
[----:B------:R-:W-:Y:S01]  /*0040*/  BSSY.RECONVERGENT B0, `(.L_x_0) ;  /* 0x00000e5000007945 */ /* 0x000fe20003800200 */
[----:B------:R-:W0:Y:S01]  /*0050*/  S2R R7, SR_CTAID.X ;  /* 0x0000000000077919 */ /* 0x000e220000002500 */
[----:B------:R-:W2:Y:S04]  /*0060*/  LDCU.64 UR6, c[0x0][0x358] ;  /* 0x00006b00ff0677ac */ /* 0x000ea80008000a00 */
[----:B------:R-:W3:Y:S01]  /*0070*/  LDC.64 R2, c[0x0][0x388] ;  /* 0x0000e200ff027b82 */ /* 0x000ee20000000a00 */
[----:B-1----:R-:W-:-:S02]  /*0080*/  LOP3.LUT R4, R4, 0xaad26b49, RZ, 0x3c, !PT ;  /* 0xaad26b4904047812 */ /* 0x002fc400078e3cff */
[----:B------:R-:W-:-:S03]  /*0090*/  LOP3.LUT R5, R5, 0xf7dcefdd, RZ, 0x3c, !PT ;  /* 0xf7dcefdd05057812 */ /* 0x000fc600078e3cff */
[----:B------:R-:W-:Y:S02]  /*00a0*/  IMAD R4, R4, 0x4182bed5, RZ ;  /* 0x4182bed504047824 */ /* 0x000fe400078e02ff */
[----:B------:R-:W-:Y:S02]  /*00b0*/  IMAD R5, R5, -0x658354e5, RZ ;  /* 0x9a7cab1b05057824 */ /* 0x000fe400078e02ff */
[C---:B------:R-:W-:Y:S01]  /*00c0*/  VIADD R11, R4.reuse, 0x583f19 ;  /* 0x00583f19040b7836 */ /* 0x040fe20000000000 */
[C---:B------:R-:W-:Y:S01]  /*00d0*/  LOP3.LUT R8, R4.reuse, 0x159a55e5, RZ, 0x3c, !PT ;  /* 0x159a55e504087812 */ /* 0x040fe200078e3cff */
[----:B0-----:R-:W-:Y:S01]  /*00e0*/  IMAD R0, R7, UR4, R0 ;  /* 0x0000000407007c24 */ /* 0x001fe2000f8e0200 */
[C---:B------:R-:W-:Y:S01]  /*00f0*/  IADD3 R6, PT, PT, R4.reuse, 0x64f0c9, R5 ;  /* 0x0064f0c904067810 */ /* 0x040fe20007ffe005 */
[----:B------:R-:W-:Y:S01]  /*0100*/  VIADD R7, R4, 0x75bcd15 ;  /* 0x075bcd1504077836 */ /* 0x000fe20000000000 */
[----:B------:R-:W-:Y:S01]  /*0110*/  LOP3.LUT R10, R5, 0x5491333, RZ, 0x3c, !PT ;  /* 0x05491333050a7812 */ /* 0x000fe200078e3cff */
[C---:B---3--:R-:W-:Y:S01]  /*0120*/  IMAD.WIDE R2, R0.reuse, 0x30, R2 ;  /* 0x0000003000027825 */ /* 0x048fe200078e0202 */
[----:B------:R-:W-:-:S02]  /*0130*/  ISETP.NE.AND P0, PT, R0, RZ, PT ;  /* 0x000000ff0000720c */ /* 0x000fc40003f05270 */
[----:B------:R-:W-:Y:S01]  /*0140*/  SHF.R.S32.HI R12, RZ, 0x1f, R0 ;  /* 0x0000001fff0c7819 */ /* 0x000fe20000011400 */
[----:B------:R-:W-:Y:S01]  /*0150*/  VIADD R9, R5, 0x1f123bb5 ;  /* 0x1f123bb505097836 */ /* 0x000fe20000000000 */
[----:B--2---:R0:W-:Y:S04]  /*0160*/  STG.E.64 desc[UR6][R2.64], R6 ;  /* 0x0000000602007986 */ /* 0x0041e8000c101b06 */
[----:B------:R0:W-:Y:S04]  /*0170*/  STG.E.64 desc[UR6][R2.64+0x8], R8 ;  /* 0x0000080802007986 */ /* 0x0001e8000c101b06 */
[----:B------:R0:W-:Y:S01]  /*0180*/  STG.E.64 desc[UR6][R2.64+0x10], R10 ;  /* 0x0000100a02007986 */ /* 0x0001e2000c101b06 */
[----:B------:R-:W-:Y:S05]  /*0190*/  @!P0 BRA `(.L_x_1) ;  /* 0x0000000c003c8947 */ /* 0x000fea0003800000 */
[----:B------:R-:W-:Y:S02]  /*01a0*/  IMAD.MOV.U32 R13, RZ, RZ, RZ ;  /* 0x000000ffff0d7224 */ /* 0x000fe400078e00ff */
[----:B------:R-:W-:-:S07]  /*01b0*/  IMAD.MOV.U32 R15, RZ, RZ, R0 ;  /* 0x000000ffff0f7224 */ /* 0x000fce00078e0000 */
.L_x_7:
[----:B------:R-:W-:Y:S01]  /*01c0*/  LOP3.LUT R14, R15, 0x3, RZ, 0xc0, !PT ;  /* 0x000000030f0e7812 */ /* 0x000fe200078ec0ff */
[----:B------:R-:W-:Y:S03]  /*01d0*/  BSSY.RECONVERGENT B1, `(.L_x_2) ;  /* 0x00000c5000017945 */ /* 0x000fe60003800200 */
[----:B------:R-:W-:-:S04]  /*01e0*/  ISETP.NE.U32.AND P0, PT, R14, RZ, PT ;  /* 0x000000ff0e00720c */ /* 0x000fc80003f05070 */
[----:B------:R-:W-:-:S13]  /*01f0*/  ISETP.NE.AND.EX P0, PT, RZ, RZ, PT, P0 ;  /* 0x000000ffff00720c */ /* 0x000fda0003f05300 */
[----:B-1----:R-:W-:Y:S05]  /*0200*/  @!P0 BRA `(.L_x_3) ;  /* 0x0000000c00048947 */ /* 0x002fea0003800000 */
[----:B0-----:R-:W0:Y:S01]  /*0210*/  LDC.64 R8, c[0x4][RZ] ;  /* 0x01000000ff087b82 */ /* 0x001e220000000a00 */
[----:B------:R-:W-:Y:S02]  /*0220*/  IMAD.MOV.U32 R17, RZ, RZ, RZ ;  /* 0x000000ffff117224 */ /* 0x000fe400078e00ff */
[----:B0-----:R-:W-:-:S07]  /*0230*/  IMAD.WIDE.U32 R8, R13, 0xc80, R8 ;  /* 0x00000c800d087825 */ /* 0x001fce00078e0008 */
.L_x_6:
[----:B-1----:R-:W-:Y:S01]  /*0240*/  IMAD.MOV.U32 R19, RZ, RZ, RZ ;  /* 0x000000ffff137224 */ /* 0x002fe200078e00ff */
[----:B------:R-:W-:Y:S01]  /*0250*/  CS2R R6, SRZ ;  /* 0x0000000000067805 */ /* 0x000fe2000001ff00 */
[----:B------:R-:W-:Y:S01]  /*0260*/  IMAD.MOV.U32 R21, RZ, RZ, RZ ;  /* 0x000000ffff157224 */ /* 0x000fe200078e00ff */
[----:B------:R-:W-:-:S07]  /*0270*/  CS2R R4, SRZ ;  /* 0x0000000000047805 */ /* 0x000fce000001ff00 */
.L_x_5:
[----:B------:R-:W-:-:S05]  /*0280*/  IMAD.WIDE.U32 R10, R21, 0x4, R2 ;  /* 0x00000004150a7825 */ /* 0x000fca00078e0002 */
[----:B------:R0:W5:Y:S01]  /*0290*/  LDG.E R16, desc[UR6][R10.64+0x4] ;  /* 0x000004060a107981 */ /* 0x000162000c1e1900 */
[----:B------:R-:W-:Y:S02]  /*02a0*/  IMAD.SHL.U32 R18, R21, 0x20, RZ ;  /* 0x0000002015127824 */ /* 0x000fe400078e00ff */
[----:B------:R-:W-:-:S07]  /*02b0*/  IMAD.MOV.U32 R23, RZ, RZ, RZ ;  /* 0x000000ffff177224 */ /* 0x000fce00078e00ff */
.L_x_4:
[----:B-----5:R-:W-:Y:S01]  /*02c0*/  SHF.R.U32.HI R22, RZ, R23, R16 ;  /* 0x00000017ff167219 */ /* 0x020fe20000011610 */
[----:B0-----:R-:W-:-:S03]  /*02d0*/  IMAD.IADD R10, R18, 0x1, R23 ;  /* 0x00000001120a7824 */ /* 0x001fc600078e0217 */
[----:B------:R-:W-:-:S04]  /*02e0*/  LOP3.LUT R11, R22, 0x1, RZ, 0xc0, !PT ;  /* 0x00000001160b7812 */ /* 0x000fc800078ec0ff */
[----:B------:R-:W-:Y:S01]  /*02f0*/  ISETP.NE.U32.AND P0, PT, R11, 0x1, PT ;  /* 0x000000010b00780c */ /* 0x000fe20003f05070 */
[----:B------:R-:W-:-:S03]  /*0300*/  IMAD R11, R10, 0x5, RZ ;  /* 0x000000050a0b7824 */ /* 0x000fc600078e02ff */
[----:B------:R-:W-:Y:S01]  /*0310*/  R2P PR, R22, 0x7e ;  /* 0x0000007e16007804 */ /* 0x000fe20000000000 */
[----:B------:R-:W-:-:S08]  /*0320*/  IMAD.WIDE.U32 R10, R11, 0x4, R8 ;  /* 0x000000040b0a7825 */ /* 0x000fd000078e0008 */
[----:B------:R-:W2:Y:S04]  /*0330*/  @!P0 LDG.E R20, desc[UR6][R10.64+0x10] ;  /* 0x000010060a148981 */ /* 0x000ea8000c1e1900 */
[----:B------:R-:W3:Y:S04]  /*0340*/  @P1 LDG.E R24, desc[UR6][R10.64+0x24] ;  /* 0x000024060a181981 */ /* 0x000ee8000c1e1900 */
[----:B------:R-:W4:Y:S04]  /*0350*/  @P2 LDG.E R26, desc[UR6][R10.64+0x38] ;  /* 0x000038060a1a2981 */ /* 0x000f28000c1e1900 */
[----:B------:R-:W4:Y:S04]  /*0360*/  @P3 LDG.E R28, desc[UR6][R10.64+0x4c] ;  /* 0x00004c060a1c3981 */ /* 0x000f28000c1e1900 */
[----:B------:R-:W4:Y:S04]  /*0370*/  @!P0 LDG.E R25, desc[UR6][R10.64+0x4] ;  /* 0x000004060a198981 */ /* 0x000f28000c1e1900 */
[----:B------:R-:W4:Y:S01]  /*0380*/  @P1 LDG.E R27, desc[UR6][R10.64+0x20] ;  /* 0x000020060a1b1981 */ /* 0x000f22000c1e1900 */
[----:B--2---:R-:W-:-:S03]  /*0390*/  @!P0 LOP3.LUT R7, R7, R20, RZ, 0x3c, !PT ;  /* 0x0000001407078212 */ /* 0x004fc600078e3cff */
[----:B------:R-:W2:Y:S01]  /*03a0*/  @!P0 LDG.E R20, desc[UR6][R10.64] ;  /* 0x000000060a148981 */ /* 0x000ea2000c1e1900 */
[----:B---3--:R-:W-:-:S03]  /*03b0*/  @P1 LOP3.LUT R7, R7, R24, RZ, 0x3c, !PT ;  /* 0x0000001807071212 */ /* 0x008fc600078e3cff */
[----:B------:R-:W3:Y:S01]  /*03c0*/  @P4 LDG.E R24, desc[UR6][R10.64+0x60] ;  /* 0x000060060a184981 */ /* 0x000ee2000c1e1900 */
[----:B----4-:R-:W-:-:S03]  /*03d0*/  @P2 LOP3.LUT R7, R7, R26, RZ, 0x3c, !PT ;  /* 0x0000001a07072212 */ /* 0x010fc600078e3cff */
[----:B------:R-:W4:Y:S01]  /*03e0*/  @P5 LDG.E R26, desc[UR6][R10.64+0x74] ;  /* 0x000074060a1a5981 */ /* 0x000f22000c1e1900 */
[----:B------:R-:W-:Y:S02]  /*03f0*/  @P3 LOP3.LUT R7, R7, R28, RZ, 0x3c, !PT ;  /* 0x0000001c07073212 */ /* 0x000fe400078e3cff */
[----:B------:R-:W-:Y:S02]  /*0400*/  @!P0 LOP3.LUT R4, R4, R25, RZ, 0x3c, !PT ;  /* 0x0000001904048212 */ /* 0x000fe400078e3cff */
[----:B------:R-:W4:Y:S01]  /*0410*/  @!P0 LDG.E R25, desc[UR6][R10.64+0xc] ;  /* 0x00000c060a198981 */ /* 0x000f22000c1e1900 */
[----:B--2---:R-:W-:-:S03]  /*0420*/  @!P0 LOP3.LUT R19, R19, R20, RZ, 0x3c, !PT ;  /* 0x0000001413138212 */ /* 0x004fc600078e3cff */
[----:B------:R-:W2:Y:S01]  /*0430*/  @!P0 LDG.E R20, desc[UR6][R10.64+0x8] ;  /* 0x000008060a148981 */ /* 0x000ea2000c1e1900 */
[----:B---3--:R-:W-:-:S03]  /*0440*/  @P4 LOP3.LUT R7, R7, R24, RZ, 0x3c, !PT ;  /* 0x0000001807074212 */ /* 0x008fc600078e3cff */
[----:B------:R-:W3:Y:S01]  /*0450*/  @P1 LDG.E R24, desc[UR6][R10.64+0x14] ;  /* 0x000014060a181981 */ /* 0x000ee2000c1e1900 */
[----:B----4-:R-:W-:-:S03]  /*0460*/  @!P0 LOP3.LUT R6, R6, R25, RZ, 0x3c, !PT ;  /* 0x0000001906068212 */ /* 0x010fc600078e3cff */
[----:B------:R-:W4:Y:S01]  /*0470*/  @P1 LDG.E R25, desc[UR6][R10.64+0x18] ;  /* 0x000018060a191981 */ /* 0x000f22000c1e1900 */
[----:B--2---:R-:W-:-:S03]  /*0480*/  @!P0 LOP3.LUT R5, R5, R20, RZ, 0x3c, !PT ;  /* 0x0000001405058212 */ /* 0x004fc600078e3cff */
[----:B------:R-:W2:Y:S01]  /*0490*/  @P1 LDG.E R20, desc[UR6][R10.64+0x1c] ;  /* 0x00001c060a141981 */ /* 0x000ea2000c1e1900 */
[----:B---3--:R-:W-:-:S03]  /*04a0*/  @P1 LOP3.LUT R19, R19, R24, RZ, 0x3c, !PT ;  /* 0x0000001813131212 */ /* 0x008fc600078e3cff */
[----:B------:R-:W3:Y:S01]  /*04b0*/  @P2 LDG.E R24, desc[UR6][R10.64+0x28] ;  /* 0x000028060a182981 */ /* 0x000ee2000c1e1900 */
[----:B------:R-:W-:-:S03]  /*04c0*/  @P1 LOP3.LUT R6, R6, R27, RZ, 0x3c, !PT ;  /* 0x0000001b06061212 */ /* 0x000fc600078e3cff */
[----:B------:R-:W3:Y:S01]  /*04d0*/  @P2 LDG.E R27, desc[UR6][R10.64+0x34] ;  /* 0x000034060a1b2981 */ /* 0x000ee2000c1e1900 */
[----:B----4-:R-:W-:-:S03]  /*04e0*/  @P1 LOP3.LUT R4, R4, R25, RZ, 0x3c, !PT ;  /* 0x0000001904041212 */ /* 0x010fc600078e3cff */
[----:B------:R-:W4:Y:S01]  /*04f0*/  @P2 LDG.E R25, desc[UR6][R10.64+0x2c] ;  /* 0x00002c060a192981 */ /* 0x000f22000c1e1900 */
[----:B--2---:R-:W-:-:S03]  /*0500*/  @P1 LOP3.LUT R5, R5, R20, RZ, 0x3c, !PT ;  /* 0x0000001405051212 */ /* 0x004fc600078e3cff */
        /* <DEDUP_REMOVED lines=27> */
[----:B------:R-:W-:Y:S02]  /*06c0*/  LOP3.LUT P0, RZ, R22, 0x80, RZ, 0xc0, !PT ;  /* 0x0000008016ff7812 */ /* 0x000fe4000780c0ff */
[----:B------:R-:W-:Y:S02]  /*06d0*/  @P5 LOP3.LUT R6, R6, R27, RZ, 0x3c, !PT ;  /* 0x0000001b06065212 */ /* 0x000fe400078e3cff */
        /* <DEDUP_REMOVED lines=17> */
[----:B------:R-:W-:Y:S02]  /*07f0*/  @P6 LOP3.LUT R7, R7, R26, RZ, 0x3c, !PT ;  /* 0x0000001a07076212 */ /* 0x000fe400078e3cff */
[----:B------:R-:W-:Y:S02]  /*0800*/  @P0 LOP3.LUT R6, R6, R27, RZ, 0x3c, !PT ;  /* 0x0000001b06060212 */ /* 0x000fe400078e3cff */
[----:B----4-:R-:W-:Y:S02]  /*0810*/  @P0 LOP3.LUT R4, R4, R25, RZ, 0x3c, !PT ;  /* 0x0000001904040212 */ /* 0x010fe400078e3cff */
[----:B--2---:R-:W-:Y:S02]  /*0820*/  @P0 LOP3.LUT R5, R5, R20, RZ, 0x3c, !PT ;  /* 0x0000001405050212 */ /* 0x004fe400078e3cff */
[----:B---3--:R-:W-:Y:S02]  /*0830*/  @P0 LOP3.LUT R7, R7, R24, RZ, 0x3c, !PT ;  /* 0x0000001807070212 */ /* 0x008fe400078e3cff */
[----:B------:R-:W-:-:S13]  /*0840*/  R2P PR, R22.B1, 0x7f ;  /* 0x0000007f16007804 */ /* 0x000fda0000001000 */
[----:B------:R-:W2:Y:S04]  /*0850*/  @P0 LDG.E R20, desc[UR6][R10.64+0xa0] ;  /* 0x0000a0060a140981 */ /* 0x000ea8000c1e1900 */
[----:B------:R-:W3:Y:S04]  /*0860*/  @P1 LDG.E R26, desc[UR6][R10.64+0xb4] ;  /* 0x0000b4060a1a1981 */ /* 0x000ee8000c1e1900 */
[----:B------:R-:W4:Y:S04]  /*0870*/  @P0 LDG.E R25, desc[UR6][R10.64+0xa4] ;  /* 0x0000a4060a190981 */ /* 0x000f28000c1e1900 */
[----:B------:R-:W4:Y:S04]  /*0880*/  @P0 LDG.E R24, desc[UR6][R10.64+0xa8] ;  /* 0x0000a8060a180981 */ /* 0x000f28000c1e1900 */
[----:B------:R-:W4:Y:S01]  /*0890*/  @P0 LDG.E R27, desc[UR6][R10.64+0xac] ;  /* 0x0000ac060a1b0981 */ /* 0x000f22000c1e1900 */
[----:B--2---:R-:W-:-:S03]  /*08a0*/  @P0 LOP3.LUT R19, R19, R20, RZ, 0x3c, !PT ;  /* 0x0000001413130212 */ /* 0x004fc600078e3cff */
[----:B------:R-:W2:Y:S01]  /*08b0*/  @P1 LDG.E R20, desc[UR6][R10.64+0xbc] ;  /* 0x0000bc060a141981 */ /* 0x000ea2000c1e1900 */
[----:B---3--:R-:W-:-:S03]  /*08c0*/  @P1 LOP3.LUT R19, R19, R26, RZ, 0x3c, !PT ;  /* 0x0000001a13131212 */ /* 0x008fc600078e3cff */
[----:B------:R-:W3:Y:S01]  /*08d0*/  @P0 LDG.E R26, desc[UR6][R10.64+0xb0] ;  /* 0x0000b0060a1a0981 */ /* 0x000ee2000c1e1900 */
[----:B----4-:R-:W-:-:S03]  /*08e0*/  @P0 LOP3.LUT R4, R4, R25, RZ, 0x3c, !PT ;  /* 0x0000001904040212 */ /* 0x010fc600078e3cff */
[----:B------:R-:W4:Y:S01]  /*08f0*/  @P1 LDG.E R25, desc[UR6][R10.64+0xb8] ;  /* 0x0000b8060a191981 */ /* 0x000f22000c1e1900 */
[----:B------:R-:W-:-:S03]  /*0900*/  @P0 LOP3.LUT R5, R5, R24, RZ, 0x3c, !PT ;  /* 0x0000001805050212 */ /* 0x000fc600078e3cff */
[----:B------:R-:W2:Y:S01]  /*0910*/  @P2 LDG.E R24, desc[UR6][R10.64+0xc8] ;  /* 0x0000c8060a182981 */ /* 0x000ea2000c1e1900 */
[----:B------:R-:W-:-:S03]  /*0920*/  @P0 LOP3.LUT R6, R6, R27, RZ, 0x3c, !PT ;  /* 0x0000001b06060212 */ /* 0x000fc600078e3cff */
[----:B------:R-:W2:Y:S01]  /*0930*/  @P2 LDG.E R27, desc[UR6][R10.64+0xcc] ;  /* 0x0000cc060a1b2981 */ /* 0x000ea2000c1e1900 */
[----:B---3--:R-:W-:Y:S02]  /*0940*/  @P0 LOP3.LUT R7, R7, R26, RZ, 0x3c, !PT ;  /* 0x0000001a07070212 */ /* 0x008fe400078e3cff */
[----:B------:R-:W-:Y:S02]  /*0950*/  LOP3.LUT P0, RZ, R22, 0x8000, RZ, 0xc0, !PT ;  /* 0x0000800016ff7812 */ /* 0x000fe4000780c0ff */
[----:B----4-:R-:W-:Y:S01]  /*0960*/  @P1 LOP3.LUT R4, R4, R25, RZ, 0x3c, !PT ;  /* 0x0000001904041212 */ /* 0x010fe200078e3cff */
[----:B------:R-:W3:Y:S01]  /*0970*/  @P1 LDG.E R22, desc[UR6][R10.64+0xc4] ;  /* 0x0000c4060a161981 */ /* 0x000ee2000c1e1900 */
[----:B--2---:R-:W-:-:S03]  /*0980*/  @P1 LOP3.LUT R5, R5, R20, RZ, 0x3c, !PT ;  /* 0x0000001405051212 */ /* 0x004fc600078e3cff */
[----:B------:R-:W2:Y:S01]  /*0990*/  @P1 LDG.E R25, desc[UR6][R10.64+0xc0] ;  /* 0x0000c0060a191981 */ /* 0x000ea2000c1e1900 */
[----:B------:R-:W-:-:S03]  /*09a0*/  @P2 LOP3.LUT R19, R19, R24, RZ, 0x3c, !PT ;  /* 0x0000001813132212 */ /* 0x000fc600078e3cff */
[----:B------:R-:W4:Y:S04]  /*09b0*/  @P3 LDG.E R24, desc[UR6][R10.64+0xdc] ;  /* 0x0000dc060a183981 */ /* 0x000f28000c1e1900 */
[----:B------:R-:W4:Y:S01]  /*09c0*/  @P2 LDG.E R20, desc[UR6][R10.64+0xd0] ;  /* 0x0000d0060a142981 */ /* 0x000f22000c1e1900 */
[----:B------:R-:W-:-:S03]  /*09d0*/  @P2 LOP3.LUT R4, R4, R27, RZ, 0x3c, !PT ;  /* 0x0000001b04042212 */ /* 0x000fc600078e3cff */
[----:B------:R-:W4:Y:S04]  /*09e0*/  @P3 LDG.E R27, desc[UR6][R10.64+0xe0] ;  /* 0x0000e0060a1b3981 */ /* 0x000f28000c1e1900 */
[----:B------:R-:W4:Y:S01]  /*09f0*/  @P0 LDG.E R29, desc[UR6][R10.64+0x138] ;  /* 0x000138060a1d0981 */ /* 0x000f22000c1e1900 */
[----:B---3--:R-:W-:-:S03]  /*0a00*/  @P1 LOP3.LUT R7, R7, R22, RZ, 0x3c, !PT ;  /* 0x0000001607071212 */ /* 0x008fc600078e3cff */
[----:B------:R-:W3:Y:S01]  /*0a10*/  @P2 LDG.E R22, desc[UR6][R10.64+0xd8] ;  /* 0x0000d8060a162981 */ /* 0x000ee2000c1e1900 */
[----:B--2---:R-:W-:-:S03]  /*0a20*/  @P1 LOP3.LUT R6, R6, R25, RZ, 0x3c, !PT ;  /* 0x0000001906061212 */ /* 0x004fc600078e3cff */
[----:B------:R-:W2:Y:S01]  /*0a30*/  @P2 LDG.E R25, desc[UR6][R10.64+0xd4] ;  /* 0x0000d4060a192981 */ /* 0x000ea2000c1e1900 */
[----:B----4-:R-:W-:-:S03]  /*0a40*/  @P3 LOP3.LUT R19, R19, R24, RZ, 0x3c, !PT ;  /* 0x0000001813133212 */ /* 0x010fc600078e3cff */
[----:B------:R-:W4:Y:S01]  /*0a50*/  @P4 LDG.E R24, desc[UR6][R10.64+0xf0] ;  /* 0x0000f0060a184981 */ /* 0x000f22000c1e1900 */
[----:B------:R-:W-:-:S03]  /*0a60*/  @P2 LOP3.LUT R5, R5, R20, RZ, 0x3c, !PT ;  /* 0x0000001405052212 */ /* 0x000fc600078e3cff */
[----:B------:R-:W4:Y:S01]  /*0a70*/  @P3 LDG.E R20, desc[UR6][R10.64+0xe4] ;  /* 0x0000e4060a143981 */ /* 0x000f22000c1e1900 */
[----:B------:R-:W-:-:S03]  /*0a80*/  @P3 LOP3.LUT R4, R4, R27, RZ, 0x3c, !PT ;  /* 0x0000001b04043212 */ /* 0x000fc600078e3cff */
        /* <DEDUP_REMOVED lines=39> */
[----:B------:R-:W-:-:S05]  /*0d00*/  VIADD R23, R23, 0x10 ;  /* 0x0000001017177836 */ /* 0x000fca0000000000 */
[----:B------:R-:W-:Y:S02]  /*0d10*/  ISETP.NE.AND P1, PT, R23, 0x20, PT ;  /* 0x000000201700780c */ /* 0x000fe40003f25270 */
[----:B------:R-:W-:Y:S02]  /*0d20*/  @P0 LOP3.LUT R4, R4, R27, RZ, 0x3c, !PT ;  /* 0x0000001b04040212 */ /* 0x000fe400078e3cff */
[----:B---3--:R-:W-:Y:S02]  /*0d30*/  @P6 LOP3.LUT R7, R7, R22, RZ, 0x3c, !PT ;  /* 0x0000001607076212 */ /* 0x008fe400078e3cff */
[----:B--2---:R-:W-:Y:S02]  /*0d40*/  @P6 LOP3.LUT R6, R6, R25, RZ, 0x3c, !PT ;  /* 0x0000001906066212 */ /* 0x004fe400078e3cff */
[----:B----4-:R-:W-:Y:S02]  /*0d50*/  @P0 LOP3.LUT R7, R7, R24, RZ, 0x3c, !PT ;  /* 0x0000001807070212 */ /* 0x010fe400078e3cff */
[----:B------:R-:W-:-:S02]  /*0d60*/  @P0 LOP3.LUT R6, R6, R29, RZ, 0x3c, !PT ;  /* 0x0000001d06060212 */ /* 0x000fc400078e3cff */
[----:B------:R-:W-:Y:S01]  /*0d70*/  @P0 LOP3.LUT R5, R5, R20, RZ, 0x3c, !PT ;  /* 0x0000001405050212 */ /* 0x000fe200078e3cff */
[----:B------:R-:W-:Y:S06]  /*0d80*/  @P1 BRA `(.L_x_4) ;  /* 0xfffffff4004c1947 */ /* 0x000fec000383ffff */
[----:B------:R-:W-:-:S05]  /*0d90*/  VIADD R21, R21, 0x1 ;  /* 0x0000000115157836 */ /* 0x000fca0000000000 */
[----:B------:R-:W-:-:S13]  /*0da0*/  ISETP.NE.AND P0, PT, R21, 0x5, PT ;  /* 0x000000051500780c */ /* 0x000fda0003f05270 */
[----:B------:R-:W-:Y:S05]  /*0db0*/  @P0 BRA `(.L_x_5) ;  /* 0xfffffff400300947 */ /* 0x000fea000383ffff */
[----:B------:R1:W-:Y:S01]  /*0dc0*/  STG.E.64 desc[UR6][R2.64+0x8], R4 ;  /* 0x0000080402007986 */ /* 0x0003e2000c101b06 */
[----:B------:R-:W-:-:S03]  /*0dd0*/  VIADD R17, R17, 0x1 ;  /* 0x0000000111117836 */ /* 0x000fc60000000000 */
[----:B------:R1:W-:Y:S02]  /*0de0*/  STG.E.64 desc[UR6][R2.64+0x10], R6 ;  /* 0x0000100602007986 */ /* 0x0003e4000c101b06 */
[----:B------:R-:W-:Y:S02]  /*0df0*/  ISETP.GE.U32.AND P0, PT, R17, R14, PT ;  /* 0x0000000e1100720c */ /* 0x000fe40003f06070 */
[----:B------:R1:W-:Y:S11]  /*0e00*/  STG.E desc[UR6][R2.64+0x4], R19 ;  /* 0x0000041302007986 */ /* 0x0003f6000c101906 */
[----:B------:R-:W-:Y:S05]  /*0e10*/  @!P0 BRA `(.L_x_6) ;  /* 0xfffffff400088947 */ /* 0x000fea000383ffff */
.L_x_3:
[----:B------:R-:W-:Y:S05]  /*0e20*/  BSYNC.RECONVERGENT B1 ;  /* 0x0000000000017941 */ /* 0x000fea0003800200 */
.L_x_2:
[----:B------:R-:W-:Y:S01]  /*0e30*/  ISETP.GT.U32.AND P0, PT, R15, 0x3, PT ;  /* 0x000000030f00780c */ /* 0x000fe20003f04070 */
[----:B------:R-:W-:Y:S01]  /*0e40*/  VIADD R13, R13, 0x1 ;  /* 0x000000010d0d7836 */ /* 0x000fe20000000000 */
[--C-:B------:R-:W-:Y:S02]  /*0e50*/  SHF.R.U64 R15, R15, 0x2, R12.reuse ;  /* 0x000000020f0f7819 */ /* 0x100fe4000000120c */
[----:B------:R-:W-:Y:S02]  /*0e60*/  ISETP.GT.U32.AND.EX P0, PT, R12, RZ, PT, P0 ;  /* 0x000000ff0c00720c */ /* 0x000fe40003f04100 */
[----:B------:R-:W-:-:S11]  /*0e70*/  SHF.R.U32.HI R12, RZ, 0x2, R12 ;  /* 0x00000002ff0c7819 */ /* 0x000fd6000001160c */
[----:B------:R-:W-:Y:S05]  /*0e80*/  @P0 BRA `(.L_x_7) ;  /* 0xfffffff000cc0947 */ /* 0x000fea000383ffff */
.L_x_1:
[----:B------:R-:W-:Y:S05]  /*0e90*/  BSYNC.RECONVERGENT B0 ;  /* 0x0000000000007941 */ /* 0x000fea0003800200 */
.L_x_0:
[----:B------:R-:W2:Y:S01]  /*0ea0*/  LDCU.64 UR4, c[0x0][0x398] ;  /* 0x00007300ff0477ac */ /* 0x000ea20008000a00 */
[----:B------:R3:W-:Y:S04]  /*0eb0*/  STG.E.64 desc[UR6][R2.64+0x18], RZ ;  /* 0x000018ff02007986 */ /* 0x0007e8000c101b06 */
[----:B------:R3:W-:Y:S04]  /*0ec0*/  STG.E desc[UR6][R2.64+0x20], RZ ;  /* 0x000020ff02007986 */ /* 0x0007e8000c101906 */
[----:B------:R3:W-:Y:S01]  /*0ed0*/  STG.E.64 desc[UR6][R2.64+0x28], RZ ;  /* 0x000028ff02007986 */ /* 0x0007e2000c101b06 */
[----:B--2---:R-:W-:-:S04]  /*0ee0*/  ISETP.NE.U32.AND P0, PT, RZ, UR4, PT ;  /* 0x00000004ff007c0c */ /* 0x004fc8000bf05070 */
[----:B------:R-:W-:-:S13]  /*0ef0*/  ISETP.NE.AND.EX P0, PT, RZ, UR5, PT, P0 ;  /* 0x00000005ff007c0c */ /* 0x000fda000bf05300 */
[----:B---3--:R-:W-:Y:S05]  /*0f00*/  @!P0 EXIT ;  /* 0x000000000000894d */ /* 0x008fea0003800000 */
[----:B------:R-:W2:Y:S01]  /*0f10*/  LDCU.64 UR8, c[0x0][0x380] ;  /* 0x00007000ff0877ac */ /* 0x000ea20008000a00 */
[----:B-1----:R-:W-:Y:S01]  /*0f20*/  SHF.R.S32.HI R5, RZ, 0x1f, R0 ;  /* 0x0000001fff057819 */ /* 0x002fe20000011400 */
[----:B------:R-:W-:-:S04]  /*0f30*/  UISETP.NE.U32.AND UP0, UPT, UR4, 0x1, UPT ;  /* 0x000000010400788c */ /* 0x000fc8000bf05070 */
[----:B------:R-:W-:Y:S01]  /*0f40*/  UISETP.NE.AND.EX UP0, UPT, UR5, URZ, UPT, UP0 ;  /* 0x000000ff0500728c */ /* 0x000fe2000bf05300 */
[----:B--2---:R-:W-:-:S04]  /*0f50*/  LEA R4, P0, R0, UR8, 0x2 ;  /* 0x0000000800047c11 */ /* 0x004fc8000f8010ff */
[----:B------:R-:W-:-:S04]  /*0f60*/  LEA.HI.X R5, R0, UR9, R5, 0x2, P0 ;  /* 0x0000000900057c11 */ /* 0x000fc800080f1405 */
[----:B------:R-:W-:Y:S05]  /*0f70*/  BRA.U !UP0, `(.L_x_8) ;  /* 0x00000005089c7547 */ /* 0x000fea000b800000 */
[----:B------:R-:W1:Y:S01]  /*0f80*/  LDCU UR5, c[0x0][0x39c] ;  /* 0x00007380ff0577ac */ /* 0x000e620008000800 */
[----:B------:R-:W-:-:S12]  /*0f90*/  ULOP3.LUT UR4, UR4, 0xfffffffe, URZ, 0xc0, !UPT ;  /* 0xfffffffe04047892 */ /* 0x000fd8000f8ec0ff */
.L_x_16:
[----:B0-2---:R-:W2:Y:S04]  /*0fa0*/  LDG.E.64 R10, desc[UR6][R2.64] ;  /* 0x00000006020a7981 */ /* 0x005ea8000c1e1b00 */
[----:B------:R-:W3:Y:S04]  /*0fb0*/  LDG.E.64 R6, desc[UR6][R2.64+0x10] ;  /* 0x0000100602067981 */ /* 0x000ee8000c1e1b00 */
[----:B------:R-:W4:Y:S01]  /*0fc0*/  LDG.E.64 R8, desc[UR6][R2.64+0x8] ;  /* 0x0000080602087981 */ /* 0x000f22000c1e1b00 */
[----:B------:R-:W-:Y:S01]  /*0fd0*/  BSSY.RECONVERGENT B0, `(.L_x_9) ;  /* 0x0000025000007945 */ /* 0x000fe20003800200 */
[----:B--2---:R-:W-:-:S04]  /*0fe0*/  SHF.R.U32.HI R0, RZ, 0x2, R11 ;  /* 0x00000002ff007819 */ /* 0x004fc8000001160b */
[----:B------:R-:W-:Y:S01]  /*0ff0*/  LOP3.LUT R0, R0, R11, RZ, 0x3c, !PT ;  /* 0x0000000b00007212 */ /* 0x000fe200078e3cff */
[----:B---3--:R-:W-:Y:S01]  /*1000*/  IMAD.SHL.U32 R11, R7, 0x10, RZ ;  /* 0x00000010070b7824 */ /* 0x008fe200078e00ff */
[----:B------:R0:W-:Y:S01]  /*1010*/  STG.E.64 desc[UR6][R2.64+0x8], R6 ;  /* 0x0000080602007986 */ /* 0x0001e2000c101b06 */
[----:B----4-:R-:W-:Y:S02]  /*1020*/  SHF.R.U32.HI R13, RZ, 0x2, R8 ;  /* 0x00000002ff0d7819 */ /* 0x010fe40000011608 */
[----:B------:R-:W-:Y:S02]  /*1030*/  IMAD.SHL.U32 R12, R0, 0x2, RZ ;  /* 0x00000002000c7824 */ /* 0x000fe400078e00ff */
[----:B------:R-:W-:-:S03]  /*1040*/  LOP3.LUT R13, R13, R8, RZ, 0x3c, !PT ;  /* 0x000000080d0d7212 */ /* 0x000fc600078e3cff */
[----:B------:R-:W-:Y:S01]  /*1050*/  LOP3.LUT R12, R0, R12, R11, 0x96, !PT ;  /* 0x0000000c000c7212 */ /* 0x000fe200078e960b */
[----:B------:R-:W-:Y:S02]  /*1060*/  IMAD.MOV.U32 R11, RZ, RZ, 0x2f800000 ;  /* 0x2f800000ff0b7424 */ /* 0x000fe400078e00ff */
[----:B------:R-:W-:Y:S01]  /*1070*/  IMAD.SHL.U32 R8, R13, 0x2, RZ ;  /* 0x000000020d087824 */ /* 0x000fe200078e00ff */
[----:B------:R-:W-:-:S05]  /*1080*/  LOP3.LUT R12, R12, R7, RZ, 0x3c, !PT ;  /* 0x000000070c0c7212 */ /* 0x000fca00078e3cff */
[----:B------:R-:W-:-:S05]  /*1090*/  IMAD.SHL.U32 R0, R12, 0x10, RZ ;  /* 0x000000100c007824 */ /* 0x000fca00078e00ff */
[----:B------:R-:W-:Y:S01]  /*10a0*/  LOP3.LUT R13, R13, R8, R0, 0x96, !PT ;  /* 0x000000080d0d7212 */ /* 0x000fe200078e9600 */
[C---:B------:R-:W-:Y:S01]  /*10b0*/  VIADD R8, R10.reuse, 0xb0f8a ;  /* 0x000b0f8a0a087836 */ /* 0x040fe20000000000 */
[----:B------:R-:W-:Y:S02]  /*10c0*/  IADD3 R10, PT, PT, R10, 0x587c5, R12 ;  /* 0x000587c50a0a7810 */ /* 0x000fe40007ffe00c */
[----:B------:R-:W-:Y:S02]  /*10d0*/  LOP3.LUT R13, R13, R12, RZ, 0x3c, !PT ;  /* 0x0000000c0d0d7212 */ /* 0x000fe400078e3cff */
[----:B------:R-:W-:Y:S01]  /*10e0*/  I2FP.F32.U32 R10, R10 ;  /* 0x0000000a000a7245 */ /* 0x000fe20000201000 */
[----:B------:R0:W-:Y:S02]  /*10f0*/  STG.E.64 desc[UR6][R2.64], R8 ;  /* 0x0000000802007986 */ /* 0x0001e4000c101b06 */
[----:B------:R-:W-:Y:S02]  /*1100*/  IMAD.IADD R0, R13, 0x1, R8 ;  /* 0x000000010d007824 */ /* 0x000fe400078e0208 */
[----:B------:R-:W-:Y:S01]  /*1110*/  FFMA R10, R10, R11, 1.1641532182693481445e-10 ;  /* 0x2f0000000a0a7423 */ /* 0x000fe2000000000b */
[----:B------:R0:W-:Y:S02]  /*1120*/  STG.E.64 desc[UR6][R2.64+0x10], R12 ;  /* 0x0000100c02007986 */ /* 0x0001e4000c101b06 */
[----:B------:R-:W-:-:S05]  /*1130*/  I2FP.F32.U32 R0, R0 ;  /* 0x0000000000007245 */ /* 0x000fca0000201000 */
[----:B------:R-:W-:-:S04]  /*1140*/  FFMA R0, R0, R11, 1.1641532182693481445e-10 ;  /* 0x2f00000000007423 */ /* 0x000fc8000000000b */
[----:B------:R-:W-:-:S04]  /*1150*/  FMUL R11, R0, R0 ;  /* 0x00000000000b7220 */ /* 0x000fc80000400000 */
[----:B------:R-:W-:-:S04]  /*1160*/  FFMA R0, R10, R10, R11 ;  /* 0x0000000a0a007223 */ /* 0x000fc8000000000b */
[----:B------:R-:W-:Y:S01]  /*1170*/  VIADD R10, R0, 0xf3000000 ;  /* 0xf3000000000a7836 */ /* 0x000fe20000000000 */
[----:B------:R0:W2:Y:S04]  /*1180*/  MUFU.RSQ R11, R0 ;  /* 0x00000000000b7308 */ /* 0x0000a80000001400 */
[----:B------:R-:W-:-:S13]  /*1190*/  ISETP.GT.U32.AND P0, PT, R10, 0x727fffff, PT ;  /* 0x727fffff0a00780c */ /* 0x000fda0003f04070 */
[----:B0-2---:R-:W-:Y:S05]  /*11a0*/  @!P0 BRA `(.L_x_10) ;  /* 0x00000000000c8947 */ /* 0x005fea0003800000 */
[----:B------:R-:W-:-:S07]  /*11b0*/  MOV R11, 0x11d0 ;  /* 0x000011d0000b7802 */ /* 0x000fce0000000f00 */
[----:B-1----:R-:W-:Y:S05]  /*11c0*/  CALL.REL.NOINC `($__internal_0_$__cuda_sm20_sqrt_rn_f32_slowpath) ;  /* 0x0000000400dc7944 */ /* 0x002fea0003c00000 */
[----:B------:R-:W-:Y:S05]  /*11d0*/  BRA `(.L_x_11) ;  /* 0x0000000000107947 */ /* 0x000fea0003800000 */
.L_x_10:
[----:B------:R-:W-:Y:S01]  /*11e0*/  FMUL.FTZ R7, R0, R11 ;  /* 0x0000000b00077220 */ /* 0x000fe20000410000 */
[----:B------:R-:W-:-:S03]  /*11f0*/  FMUL.FTZ R11, R11, 0.5 ;  /* 0x3f0000000b0b7820 */ /* 0x000fc60000410000 */
[----:B------:R-:W-:-:S04]  /*1200*/  FFMA R0, -R7, R7, R0 ;  /* 0x0000000707007223 */ /* 0x000fc80000000100 */
[----:B------:R-:W-:-:S07]  /*1210*/  FFMA R0, R0, R11, R7 ;  /* 0x0000000b00007223 */ /* 0x000fce0000000007 */
.L_x_11:
[----:B-1----:R-:W-:Y:S05]  /*1220*/  BSYNC.RECONVERGENT B0 ;  /* 0x0000000000007941 */ /* 0x002fea0003800200 */
.L_x_9:
[----:B------:R-:W2:Y:S01]  /*1230*/  LDG.E R6, desc[UR6][R4.64] ;  /* 0x0000000604067981 */ /* 0x000ea2000c1e1900 */
[----:B------:R-:W-:Y:S02]  /*1240*/  FSET.BF.LE.AND R0, R0, 1, PT ;  /* 0x3f8000000000780a */ /* 0x000fe40003803000 */
[----:B--2---:R-:W-:-:S05]  /*1250*/  I2FP.F32.S32 R7, R6 ;  /* 0x0000000600077245 */ /* 0x004fca0000201400 */
[----:B------:R-:W-:-:S04]  /*1260*/  FADD R0, R0, R7 ;  /* 0x0000000700007221 */ /* 0x000fc80000000000 */
[----:B------:R-:W0:Y:S02]  /*1270*/  F2I.TRUNC.NTZ R13, R0 ;  /* 0x00000000000d7305 */ /* 0x000e24000020f100 */
[----:B0-----:R0:W-:Y:S04]  /*1280*/  STG.E desc[UR6][R4.64], R13 ;  /* 0x0000000d04007986 */ /* 0x0011e8000c101906 */
[----:B------:R-:W2:Y:S04]  /*1290*/  LDG.E.64 R10, desc[UR6][R2.64] ;  /* 0x00000006020a7981 */ /* 0x000ea8000c1e1b00 */
        /* <DEDUP_REMOVED lines=15> */
[----:B0-----:R-:W-:Y:S01]  /*1390*/  LOP3.LUT R13, R15, R8, R0, 0x96, !PT ;  /* 0x000000080f0d7212 */ /* 0x001fe200078e9600 */
        /* <DEDUP_REMOVED lines=13> */
[----:B------:R1:W0:Y:S04]  /*1470*/  MUFU.RSQ R11, R0 ;  /* 0x00000000000b7308 */ /* 0x0002280000001400 */
[----:B------:R-:W-:-:S13]  /*1480*/  ISETP.GT.U32.AND P0, PT, R10, 0x727fffff, PT ;  /* 0x727fffff0a00780c */ /* 0x000fda0003f04070 */
[----:B01----:R-:W-:Y:S05]  /*1490*/  @!P0 BRA `(.L_x_13) ;  /* 0x0000000000148947 */ /* 0x003fea0003800000 */
[----:B------:R-:W-:Y:S01]  /*14a0*/  BSSY.RECONVERGENT B1, `(.L_x_14) ;  /* 0x0000003000017945 */ /* 0x000fe20003800200 */
[----:B------:R-:W-:-:S07]  /*14b0*/  MOV R11, 0x14d0 ;  /* 0x000014d0000b7802 */ /* 0x000fce0000000f00 */
[----:B------:R-:W-:Y:S05]  /*14c0*/  CALL.REL.NOINC `($__internal_0_$__cuda_sm20_sqrt_rn_f32_slowpath) ;  /* 0x00000004001c7944 */ /* 0x000fea0003c00000 */
[----:B------:R-:W-:Y:S05]  /*14d0*/  BSYNC.RECONVERGENT B1 ;  /* 0x0000000000017941 */ /* 0x000fea0003800200 */
.L_x_14:
[----:B------:R-:W-:Y:S05]  /*14e0*/  BRA `(.L_x_15) ;  /* 0x0000000000107947 */ /* 0x000fea0003800000 */
.L_x_13:
[----:B------:R-:W-:Y:S01]  /*14f0*/  FMUL.FTZ R7, R0, R11 ;  /* 0x0000000b00077220 */ /* 0x000fe20000410000 */
[----:B------:R-:W-:-:S03]  /*1500*/  FMUL.FTZ R11, R11, 0.5 ;  /* 0x3f0000000b0b7820 */ /* 0x000fc60000410000 */
[----:B------:R-:W-:-:S04]  /*1510*/  FFMA R0, -R7, R7, R0 ;  /* 0x0000000707007223 */ /* 0x000fc80000000100 */
[----:B------:R-:W-:-:S07]  /*1520*/  FFMA R0, R0, R11, R7 ;  /* 0x0000000b00007223 */ /* 0x000fce0000000007 */
.L_x_15:
[----:B------:R-:W-:Y:S05]  /*1530*/  BSYNC.RECONVERGENT B0 ;  /* 0x0000000000007941 */ /* 0x000fea0003800200 */
.L_x_12:
[----:B------:R-:W2:Y:S01]  /*1540*/  LDG.E R6, desc[UR6][R4.64] ;  /* 0x0000000604067981 */ /* 0x000ea2000c1e1900 */
[----:B------:R-:W-:Y:S01]  /*1550*/  FSET.BF.LE.AND R0, R0, 1, PT ;  /* 0x3f8000000000780a */ /* 0x000fe20003803000 */
[----:B------:R-:W-:-:S04]  /*1560*/  UIADD3 UR4, UP0, UPT, UR4, -0x2, URZ ;  /* 0xfffffffe04047890 */ /* 0x000fc8000ff1e0ff */
[----:B------:R-:W-:Y:S02]  /*1570*/  UIADD3.X UR5, UPT, UPT, UR5, -0x1, URZ, UP0, !UPT ;  /* 0xffffffff05057890 */ /* 0x000fe400087fe4ff */
[----:B------:R-:W-:-:S04]  /*1580*/  UISETP.NE.U32.AND UP0, UPT, UR4, URZ, UPT ;  /* 0x000000ff0400728c */ /* 0x000fc8000bf05070 */
[----:B------:R-:W-:Y:S01]  /*1590*/  UISETP.NE.AND.EX UP0, UPT, UR5, URZ, UPT, UP0 ;  /* 0x000000ff0500728c */ /* 0x000fe2000bf05300 */
[----:B--2---:R-:W-:-:S05]  /*15a0*/  I2FP.F32.S32 R7, R6 ;  /* 0x0000000600077245 */ /* 0x004fca0000201400 */
[----:B------:R-:W-:-:S04]  /*15b0*/  FADD R0, R0, R7 ;  /* 0x0000000700007221 */ /* 0x000fc80000000000 */
[----:B------:R-:W0:Y:S02]  /*15c0*/  F2I.TRUNC.NTZ R7, R0 ;  /* 0x0000000000077305 */ /* 0x000e24000020f100 */
[----:B0-----:R2:W-:Y:S01]  /*15d0*/  STG.E desc[UR6][R4.64], R7 ;  /* 0x0000000704007986 */ /* 0x0015e2000c101906 */
[----:B------:R-:W-:Y:S05]  /*15e0*/  BRA.U UP0, `(.L_x_16) ;  /* 0xfffffff9006c7547 */ /* 0x000fea000b83ffff */
.L_x_8:
[----:B------:R-:W1:Y:S02]  /*15f0*/  LDC R0, c[0x0][0x398] ;  /* 0x0000e600ff007b82 */ /* 0x000e640000000800 */
[----:B-1----:R-:W-:-:S04]  /*1600*/  LOP3.LUT R0, R0, 0x1, RZ, 0xc0, !PT ;  /* 0x0000000100007812 */ /* 0x002fc800078ec0ff */
[----:B------:R-:W-:-:S04]  /*1610*/  ISETP.NE.U32.AND P0, PT, R0, 0x1, PT ;  /* 0x000000010000780c */ /* 0x000fc80003f05070 */
[----:B------:R-:W-:-:S13]  /*1620*/  ISETP.NE.U32.AND.EX P0, PT, RZ, RZ, PT, P0 ;  /* 0x000000ffff00720c */ /* 0x000fda0003f05100 */
[----:B------:R-:W-:Y:S05]  /*1630*/  @P0 EXIT ;  /* 0x000000000000094d */ /* 0x000fea0003800000 */
[----:B0-----:R-:W3:Y:S04]  /*1640*/  LDG.E.64 R10, desc[UR6][R2.64] ;  /* 0x00000006020a7981 */ /* 0x001ee8000c1e1b00 */
[----:B--2---:R-:W2:Y:S04]  /*1650*/  LDG.E.64 R6, desc[UR6][R2.64+0x10] ;  /* 0x0000100602067981 */ /* 0x004ea8000c1e1b00 */
[----:B------:R-:W4:Y:S01]  /*1660*/  LDG.E.64 R8, desc[UR6][R2.64+0x8] ;  /* 0x0000080602087981 */ /* 0x000f22000c1e1b00 */
[----:B------:R-:W-:Y:S01]  /*1670*/  BSSY.RECONVERGENT B0, `(.L_x_17) ;  /* 0x0000025000007945 */ /* 0x000fe20003800200 */
[----:B---3--:R-:W-:-:S04]  /*1680*/  SHF.R.U32.HI R0, RZ, 0x2, R11 ;  /* 0x00000002ff007819 */ /* 0x008fc8000001160b */
[----:B------:R-:W-:Y:S01]  /*1690*/  LOP3.LUT R0, R0, R11, RZ, 0x3c, !PT ;  /* 0x0000000b00007212 */ /* 0x000fe200078e3cff */
[----:B--2---:R-:W-:Y:S01]  /*16a0*/  IMAD.SHL.U32 R11, R7, 0x10, RZ ;  /* 0x00000010070b7824 */ /* 0x004fe200078e00ff */
        /* <DEDUP_REMOVED lines=23> */
[----:B------:R0:W1:Y:S04]  /*1820*/  MUFU.RSQ R11, R0 ;  /* 0x00000000000b7308 */ /* 0x0000680000001400 */
[----:B------:R-:W-:-:S13]  /*1830*/  ISETP.GT.U32.AND P0, PT, R10, 0x727fffff, PT ;  /* 0x727fffff0a00780c */ /* 0x000fda0003f04070 */
[----:B01----:R-:W-:Y:S05]  /*1840*/  @!P0 BRA `(.L_x_18) ;  /* 0x00000000000c8947 */ /* 0x003fea0003800000 */
[----:B------:R-:W-:-:S07]  /*1850*/  MOV R11, 0x1870 ;  /* 0x00001870000b7802 */ /* 0x000fce0000000f00 */
[----:B------:R-:W-:Y:S05]  /*1860*/  CALL.REL.NOINC `($__internal_0_$__cuda_sm20_sqrt_rn_f32_slowpath) ;  /* 0x0000000000347944 */ /* 0x000fea0003c00000 */
[----:B------:R-:W-:Y:S05]  /*1870*/  BRA `(.L_x_19) ;  /* 0x0000000000107947 */ /* 0x000fea0003800000 */
.L_x_18:
[----:B------:R-:W-:Y:S01]  /*1880*/  FMUL.FTZ R3, R0, R11 ;  /* 0x0000000b00037220 */ /* 0x000fe20000410000 */
[----:B------:R-:W-:-:S03]  /*1890*/  FMUL.FTZ R11, R11, 0.5 ;  /* 0x3f0000000b0b7820 */ /* 0x000fc60000410000 */
[----:B------:R-:W-:-:S04]  /*18a0*/  FFMA R0, -R3, R3, R0 ;  /* 0x0000000303007223 */ /* 0x000fc80000000100 */
[----:B------:R-:W-:-:S07]  /*18b0*/  FFMA R0, R0, R11, R3 ;  /* 0x0000000b00007223 */ /* 0x000fce0000000003 */
.L_x_19:
[----:B------:R-:W-:Y:S05]  /*18c0*/  BSYNC.RECONVERGENT B0 ;  /* 0x0000000000007941 */ /* 0x000fea0003800200 */
.L_x_17:
[----:B------:R-:W2:Y:S01]  /*18d0*/  LDG.E R2, desc[UR6][R4.64] ;  /* 0x0000000604027981 */ /* 0x000ea2000c1e1900 */
[----:B------:R-:W-:Y:S02]  /*18e0*/  FSET.BF.LE.AND R0, R0, 1, PT ;  /* 0x3f8000000000780a */ /* 0x000fe40003803000 */
[----:B--2---:R-:W-:-:S05]  /*18f0*/  I2FP.F32.S32 R3, R2 ;  /* 0x0000000200037245 */ /* 0x004fca0000201400 */
[----:B------:R-:W-:-:S04]  /*1900*/  FADD R0, R0, R3 ;  /* 0x0000000300007221 */ /* 0x000fc80000000000 */
[----:B------:R-:W0:Y:S02]  /*1910*/  F2I.TRUNC.NTZ R3, R0 ;  /* 0x0000000000037305 */ /* 0x000e24000020f100 */
[----:B0-----:R-:W-:Y:S01]  /*1920*/  STG.E desc[UR6][R4.64], R3 ;  /* 0x0000000304007986 */ /* 0x001fe2000c101906 */
[----:B------:R-:W-:Y:S05]  /*1930*/  EXIT ;  /* 0x000000000000794d */ /* 0x000fea0003800000 */
        .weak           $__internal_0_$__cuda_sm20_sqrt_rn_f32_slowpath
        .type           $__internal_0_$__cuda_sm20_sqrt_rn_f32_slowpath,@function
        .size           $__internal_0_$__cuda_sm20_sqrt_rn_f32_slowpath,(.L_x_38 - $__internal_0_$__cuda_sm20_sqrt_rn_f32_slowpath)
$__internal_0_$__cuda_sm20_sqrt_rn_f32_slowpath:
[----:B------:R-:W-:-:S13]  /*1940*/  LOP3.LUT P0, RZ, R0, 0x7fffffff, RZ, 0xc0, !PT ;  /* 0x7fffffff00ff7812 */ /* 0x000fda000780c0ff */
[----:B------:R-:W-:Y:S01]  /*1950*/  @!P0 IMAD.MOV.U32 R6, RZ, RZ, R0 ;  /* 0x000000ffff068224 */ /* 0x000fe200078e0000 */
[----:B------:R-:W-:Y:S06]  /*1960*/  @!P0 BRA `(.L_x_20) ;  /* 0x0000000000408947 */ /* 0x000fec0003800000 */
[----:B------:R-:W-:-:S13]  /*1970*/  FSETP.GEU.FTZ.AND P0, PT, R0, RZ, PT ;  /* 0x000000ff0000720b */ /* 0x000fda0003f1e000 */
[----:B------:R-:W-:Y:S01]  /*1980*/  @!P0 IMAD.MOV.U32 R6, RZ, RZ, 0x7fffffff ;  /* 0x7fffffffff068424 */ /* 0x000fe200078e00ff */
[----:B------:R-:W-:Y:S06]  /*1990*/  @!P0 BRA `(.L_x_20) ;  /* 0x0000000000348947 */ /* 0x000fec0003800000 */
[----:B------:R-:W-:-:S13]  /*19a0*/  FSETP.GTU.FTZ.AND P0, PT, |R0|, +INF , PT ;  /* 0x7f8000000000780b */ /* 0x000fda0003f1c200 */
[----:B------:R-:W-:Y:S01]  /*19b0*/  @P0 FADD.FTZ R6, R0, 1 ;  /* 0x3f80000000060421 */ /* 0x000fe20000010000 */
[----:B------:R-:W-:Y:S06]  /*19c0*/  @P0 BRA `(.L_x_20) ;  /* 0x0000000000280947 */ /* 0x000fec0003800000 */
[----:B------:R-:W-:-:S13]  /*19d0*/  FSETP.NEU.FTZ.AND P0, PT, |R0|, +INF , PT ;  /* 0x7f8000000000780b */ /* 0x000fda0003f1d200 */
[----:B------:R-:W-:-:S04]  /*19e0*/  @P0 FFMA R7, R0, 1.84467440737095516160e+19, RZ ;  /* 0x5f80000000070823 */ /* 0x000fc800000000ff */
[----:B------:R-:W0:Y:S02]  /*19f0*/  @P0 MUFU.RSQ R6, R7 ;  /* 0x0000000700060308 */ /* 0x000e240000001400 */
[----:B0-----:R-:W-:Y:S01]  /*1a00*/  @P0 FMUL.FTZ R8, R7, R6 ;  /* 0x0000000607080220 */ /* 0x001fe20000410000 */
[----:B------:R-:W-:Y:S01]  /*1a10*/  @P0 FMUL.FTZ R10, R6, 0.5 ;  /* 0x3f000000060a0820 */ /* 0x000fe20000410000 */
[----:B------:R-:W-:Y:S02]  /*1a20*/  @!P0 IMAD.MOV.U32 R6, RZ, RZ, R0 ;  /* 0x000000ffff068224 */ /* 0x000fe400078e0000 */
[----:B------:R-:W-:-:S04]  /*1a30*/  @P0 FADD.FTZ R9, -R8, -RZ ;  /* 0x800000ff08090221 */ /* 0x000fc80000010100 */
[----:B------:R-:W-:-:S04]  /*1a40*/  @P0 FFMA R9, R8, R9, R7 ;  /* 0x0000000908090223 */ /* 0x000fc80000000007 */
[----:B------:R-:W-:-:S04]  /*1a50*/  @P0 FFMA R9, R9, R10, R8 ;  /* 0x0000000a09090223 */ /* 0x000fc80000000008 */
[----:B------:R-:W-:-:S07]  /*1a60*/  @P0 FMUL.FTZ R6, R9, 2.3283064365386962891e-10 ;  /* 0x2f80000009060820 */ /* 0x000fce0000410000 */
.L_x_20:
[----:B------:R-:W-:Y:S02]  /*1a70*/  IMAD.MOV.U32 R0, RZ, RZ, R6 ;  /* 0x000000ffff007224 */ /* 0x000fe400078e0006 */
[----:B------:R-:W-:Y:S02]  /*1a80*/  IMAD.MOV.U32 R6, RZ, RZ, R11 ;  /* 0x000000ffff067224 */ /* 0x000fe400078e000b */
[----:B------:R-:W-:-:S04]  /*1a90*/  IMAD.MOV.U32 R7, RZ, RZ, 0x0 ;  /* 0x00000000ff077424 */ /* 0x000fc800078e00ff */
[----:B------:R-:W-:Y:S05]  /*1aa0*/  RET.REL.NODEC R6 `(_Z17dot_single_kernelPiP17curandStateXORWOWlm) ;  /* 0xffffffe406547950 */ /* 0x000fea0003c3ffff */
.L_x_21:
[----:B------:R-:W-:-:S00]  /*1ab0*/  BRA `(.L_x_21) ;  /* 0xfffffffc00fc7947 */ /* 0x000fc0000383ffff */
[----:B------:R-:W-:-:S00]  /*1ac0*/  NOP ;  /* 0x0000000000007918 */ /* 0x000fc00000000000 */
        /* <DEDUP_REMOVED lines=11> */
.L_x_38:


//--------------------- .text._Z17dot_double_kernelPiP17curandStateXORWOWlm --------------------------
	.section	.text._Z17dot_double_kernelPiP17curandStateXORWOWlm,"ax",@progbits
	.align	128
        .global         _Z17dot_double_kernelPiP17curandStateXORWOWlm
        .type           _Z17dot_double_kernelPiP17curandStateXORWOWlm,@function
        .size           _Z17dot_double_kernelPiP17curandStateXORWOWlm,(.L_x_39 - _Z17dot_double_kernelPiP17curandStateXORWOWlm)
        .other          _Z17dot_double_kernelPiP17curandStateXORWOWlm,@"STO_CUDA_ENTRY STV_DEFAULT"
_Z17dot_double_kernelPiP17curandStateXORWOWlm:
.text._Z17dot_double_kernelPiP17curandStateXORWOWlm:
        /* <DEDUP_REMOVED lines=17> */
[C---:B------:R-:W-:Y:S01]  /*0110*/  LOP3.LUT R10, R5.reuse, 0x5491333, RZ, 0x3c, !PT ;  /* 0x05491333050a7812 */ /* 0x040fe200078e3cff */
[C---:B---3--:R-:W-:Y:S01]  /*0120*/  IMAD.WIDE R2, R0.reuse, 0x30, R2 ;  /* 0x0000003000027825 */ /* 0x048fe200078e0202 */
[----:B------:R-:W-:Y:S01]  /*0130*/  ISETP.NE.AND P0, PT, R0, RZ, PT ;  /* 0x000000ff0000720c */ /* 0x000fe20003f05270 */
[----:B------:R-:W0:Y:S01]  /*0140*/  LDCU.64 UR6, c[0x0][0x398] ;  /* 0x00007300ff0677ac */ /* 0x000e220008000a00 */
        /* <DEDUP_REMOVED lines=8> */
.L_x_29:
[----:B------:R-:W-:Y:S01]  /*01d0*/  LOP3.LUT R14, R15, 0x3, RZ, 0xc0, !PT ;  /* 0x000000030f0e7812 */ /* 0x000fe200078ec0ff */
[----:B------:R-:W-:Y:S03]  /*01e0*/  BSSY.RECONVERGENT B1, `(.L_x_24) ;  /* 0x00000c5000017945 */ /* 0x000fe60003800200 */
[----:B------:R-:W-:-:S04]  /*01f0*/  ISETP.NE.U32.AND P0, PT, R14, RZ, PT ;  /* 0x000000ff0e00720c */ /* 0x000fc80003f05070 */
[----:B------:R-:W-:-:S13]  /*0200*/  ISETP.NE.AND.EX P0, PT, RZ, RZ, PT, P0 ;  /* 0x000000ffff00720c */ /* 0x000fda0003f05300 */
[----:B--2---:R-:W-:Y:S05]  /*0210*/  @!P0 BRA `(.L_x_25) ;  /* 0x0000000c00048947 */ /* 0x004fea0003800000 */
[----:B-1----:R-:W1:Y:S01]  /*0220*/  LDC.64 R8, c[0x4][RZ] ;  /* 0x01000000ff087b82 */ /* 0x002e620000000a00 */
[----:B------:R-:W-:Y:S02]  /*0230*/  IMAD.MOV.U32 R17, RZ, RZ, RZ ;  /* 0x000000ffff117224 */ /* 0x000fe400078e00ff */
[----:B-1----:R-:W-:-:S07]  /*0240*/  IMAD.WIDE.U32 R8, R13, 0xc80, R8 ;  /* 0x00000c800d087825 */ /* 0x002fce00078e0008 */
.L_x_28:
[----:B--2---:R-:W-:Y:S01]  /*0250*/  IMAD.MOV.U32 R19, RZ, RZ, RZ ;  /* 0x000000ffff137224 */ /* 0x004fe200078e00ff */
[----:B------:R-:W-:Y:S01]  /*0260*/  CS2R R6, SRZ ;  /* 0x0000000000067805 */ /* 0x000fe2000001ff00 */
[----:B------:R-:W-:Y:S01]  /*0270*/  IMAD.MOV.U32 R21, RZ, RZ, RZ ;  /* 0x000000ffff157224 */ /* 0x000fe200078e00ff */
[----:B------:R-:W-:-:S07]  /*0280*/  CS2R R4, SRZ ;  /* 0x0000000000047805 */ /* 0x000fce000001ff00 */
.L_x_27:
[----:B------:R-:W-:-:S05]  /*0290*/  IMAD.WIDE.U32 R10, R21, 0x4, R2 ;  /* 0x00000004150a7825 */ /* 0x000fca00078e0002 */
[----:B------:R1:W5:Y:S01]  /*02a0*/  LDG.E R16, desc[UR4][R10.64+0x4] ;  /* 0x000004040a107981 */ /* 0x000362000c1e1900 */
[----:B------:R-:W-:Y:S02]  /*02b0*/  IMAD.SHL.U32 R18, R21, 0x20, RZ ;  /* 0x0000002015127824 */ /* 0x000fe400078e00ff */
[----:B------:R-:W-:-:S07]  /*02c0*/  IMAD.MOV.U32 R23, RZ, RZ, RZ ;  /* 0x000000ffff177224 */ /* 0x000fce00078e00ff */
.L_x_26:
[----:B-----5:R-:W-:Y:S01]  /*02d0*/  SHF.R.U32.HI R22, RZ, R23, R16 ;  /* 0x00000017ff167219 */ /* 0x020fe20000011610 */
[----:B-1----:R-:W-:-:S03]  /*02e0*/  IMAD.IADD R10, R18, 0x1, R23 ;  /* 0x00000001120a7824 */ /* 0x002fc600078e0217 */
        /* <DEDUP_REMOVED lines=180> */
.L_x_25:
[----:B0-----:R-:W-:Y:S05]  /*0e30*/  BSYNC.RECONVERGENT B1 ;  /* 0x0000000000017941 */ /* 0x001fea0003800200 */
.L_x_24:
[----:B------:R-:W-:Y:S01]  /*0e40*/  ISETP.GT.U32.AND P0, PT, R15, 0x3, PT ;  /* 0x000000030f00780c */ /* 0x000fe20003f04070 */
[----:B------:R-:W-:Y:S01]  /*0e50*/  VIADD R13, R13, 0x1 ;  /* 0x000000010d0d7836 */ /* 0x000fe20000000000 */
[--C-:B------:R-:W-:Y:S02]  /*0e60*/  SHF.R.U64 R15, R15, 0x2, R12.reuse ;  /* 0x000000020f0f7819 */ /* 0x100fe4000000120c */
[----:B------:R-:W-:Y:S02]  /*0e70*/  ISETP.GT.U32.AND.EX P0, PT, R12, RZ, PT, P0 ;  /* 0x000000ff0c00720c */ /* 0x000fe40003f04100 */
[----:B------:R-:W-:-:S11]  /*0e80*/  SHF.R.U32.HI R12, RZ, 0x2, R12 ;  /* 0x00000002ff0c7819 */ /* 0x000fd6000001160c */
[----:B------:R-:W-:Y:S05]  /*0e90*/  @P0 BRA `(.L_x_29) ;  /* 0xfffffff000cc0947 */ /* 0x000fea000383ffff */
.L_x_23:
[----:B0-----:R-:W-:Y:S05]  /*0ea0*/  BSYNC.RECONVERGENT B0 ;  /* 0x0000000000007941 */ /* 0x001fea0003800200 */
.L_x_22:
[----:B------:R-:W0:Y:S01]  /*0eb0*/  LDCU.64 UR8, c[0x0][0x398] ;  /* 0x00007300ff0877ac */ /* 0x000e220008000a00 */
[----:B------:R3:W-:Y:S04]  /*0ec0*/  STG.E.64 desc[UR4][R2.64+0x18], RZ ;  /* 0x000018ff02007986 */ /* 0x0007e8000c101b04 */
[----:B------:R3:W-:Y:S04]  /*0ed0*/  STG.E desc[UR4][R2.64+0x20], RZ ;  /* 0x000020ff02007986 */ /* 0x0007e8000c101904 */
[----:B------:R3:W-:Y:S01]  /*0ee0*/  STG.E.64 desc[UR4][R2.64+0x28], RZ ;  /* 0x000028ff02007986 */ /* 0x0007e2000c101b04 */
[----:B0-----:R-:W-:-:S04]  /*0ef0*/  ISETP.NE.U32.AND P0, PT, RZ, UR8, PT ;  /* 0x00000008ff007c0c */ /* 0x001fc8000bf05070 */
[----:B------:R-:W-:-:S13]  /*0f00*/  ISETP.NE.AND.EX P0, PT, RZ, UR9, PT, P0 ;  /* 0x00000009ff007c0c */ /* 0x000fda000bf05300 */
[----:B---3--:R-:W-:Y:S05]  /*0f10*/  @!P0 EXIT ;  /* 0x000000000000894d */ /* 0x008fea0003800000 */
[----:B------:R-:W0:Y:S01]  /*0f20*/  LDCU.64 UR8, c[0x0][0x380] ;  /* 0x00007000ff0877ac */ /* 0x000e220008000a00 */
[----:B--2---:R-:W-:Y:S02]  /*0f30*/  SHF.R.S32.HI R5, RZ, 0x1f, R0 ;  /* 0x0000001fff057819 */ /* 0x004fe40000011400 */
[----:B0-----:R-:W-:-:S04]  /*0f40*/  LEA R4, P0, R0, UR8, 0x2 ;  /* 0x0000000800047c11 */ /* 0x001fc8000f8010ff */
[----:B------:R-:W-:-:S09]  /*0f50*/  LEA.HI.X R5, R0, UR9, R5, 0x2, P0 ;  /* 0x0000000900057c11 */ /* 0x000fd200080f1405 */
.L_x_32:
[----:B------:R-:W2:Y:S04]  /*0f60*/  LDG.E.64 R12, desc[UR4][R2.64] ;  /* 0x00000004020c7981 */ /* 0x000ea8000c1e1b00 */
[----:B-1----:R-:W3:Y:S04]  /*0f70*/  LDG.E.64 R10, desc[UR4][R2.64+0x10] ;  /* 0x00001004020a7981 */ /* 0x002ee8000c1e1b00 */
[----:B0-----:R-:W4:Y:S01]  /*0f80*/  LDG.E.64 R6, desc[UR4][R2.64+0x8] ;  /* 0x0000080402067981 */ /* 0x001f22000c1e1b00 */
[----:B------:R-:W-:Y:S01]  /*0f90*/  BSSY.RECONVERGENT B0, `(.L_x_30) ;  /* 0x0000041000007945 */ /* 0x000fe20003800200 */
[----:B--2---:R-:W-:-:S04]  /*0fa0*/  SHF.R.U32.HI R0, RZ, 0x2, R13 ;  /* 0x00000002ff007819 */ /* 0x004fc8000001160d */
[----:B------:R-:W-:Y:S01]  /*0fb0*/  LOP3.LUT R0, R0, R13, RZ, 0x3c, !PT ;  /* 0x0000000d00007212 */ /* 0x000fe200078e3cff */
[----:B---3--:R-:W-:Y:S01]  /*0fc0*/  IMAD.SHL.U32 R9, R11, 0x10, RZ ;  /* 0x000000100b097824 */ /* 0x008fe200078e00ff */
[----:B----4-:R-:W-:-:S03]  /*0fd0*/  SHF.R.U32.HI R13, RZ, 0x2, R6 ;  /* 0x00000002ff0d7819 */ /* 0x010fc60000011606 */
[C---:B------:R-:W-:Y:S01]  /*0fe0*/  IMAD.SHL.U32 R8, R0.reuse, 0x2, RZ ;  /* 0x0000000200087824 */ /* 0x040fe200078e00ff */
[----:B------:R-:W-:Y:S02]  /*0ff0*/  SHF.R.U32.HI R14, RZ, 0x2, R7 ;  /* 0x00000002ff0e7819 */ /* 0x000fe40000011607 */
[----:B------:R-:W-:Y:S02]  /*1000*/  LOP3.LUT R13, R13, R6, RZ, 0x3c, !PT ;  /* 0x000000060d0d7212 */ /* 0x000fe400078e3cff */
[----:B------:R-:W-:Y:S02]  /*1010*/  LOP3.LUT R8, R0, R8, R9, 0x96, !PT ;  /* 0x0000000800087212 */ /* 0x000fe400078e9609 */
[----:B------:R-:W-:Y:S02]  /*1020*/  LOP3.LUT R14, R14, R7, RZ, 0x3c, !PT ;  /* 0x000000070e0e7212 */ /* 0x000fe400078e3cff */
[----:B------:R-:W-:Y:S01]  /*1030*/  LOP3.LUT R6, R8, R11, RZ, 0x3c, !PT ;  /* 0x0000000b08067212 */ /* 0x000fe200078e3cff */
[----:B------:R-:W-:-:S03]  /*1040*/  IMAD.SHL.U32 R8, R13, 0x2, RZ ;  /* 0x000000020d087824 */ /* 0x000fc600078e00ff */
[----:B------:R-:W-:Y:S01]  /*1050*/  IADD3 R19, PT, PT, R12, 0x587c5, R6 ;  /* 0x000587c50c137810 */ /* 0x000fe20007ffe006 */
[----:B------:R-:W-:-:S05]  /*1060*/  IMAD.SHL.U32 R0, R6, 0x10, RZ ;  /* 0x0000001006007824 */ /* 0x000fca00078e00ff */
[----:B------:R-:W-:Y:S01]  /*1070*/  LOP3.LUT R13, R13, R8, R0, 0x96, !PT ;  /* 0x000000080d0d7212 */ /* 0x000fe200078e9600 */
[----:B------:R-:W-:-:S03]  /*1080*/  IMAD.SHL.U32 R0, R14, 0x2, RZ ;  /* 0x000000020e007824 */ /* 0x000fc600078e00ff */
[----:B------:R-:W-:Y:S02]  /*1090*/  LOP3.LUT R7, R13, R6, RZ, 0x3c, !PT ;  /* 0x000000060d077212 */ /* 0x000fe400078e3cff */
[----:B------:R-:W-:-:S03]  /*10a0*/  SHF.R.U32.HI R13, RZ, 0x2, R10 ;  /* 0x00000002ff0d7819 */ /* 0x000fc6000001160a */
[----:B------:R-:W-:Y:S01]  /*10b0*/  IMAD.SHL.U32 R9, R7, 0x10, RZ ;  /* 0x0000001007097824 */ /* 0x000fe200078e00ff */
[----:B------:R-:W-:Y:S01]  /*10c0*/  LOP3.LUT R13, R13, R10, RZ, 0x3c, !PT ;  /* 0x0000000a0d0d7212 */ /* 0x000fe200078e3cff */
[----:B------:R-:W-:Y:S01]  /*10d0*/  VIADD R10, R12, 0x161f14 ;  /* 0x00161f140c0a7836 */ /* 0x000fe20000000000 */
[----:B------:R0:W-:Y:S02]  /*10e0*/  STG.E.64 desc[UR4][R2.64+0x8], R6 ;  /* 0x0000080602007986 */ /* 0x0001e4000c101b04 */
[----:B------:R-:W-:Y:S01]  /*10f0*/  LOP3.LUT R0, R14, R0, R9, 0x96, !PT ;  /* 0x000000000e007212 */ /* 0x000fe200078e9609 */
[----:B------:R-:W-:Y:S01]  /*1100*/  IMAD.SHL.U32 R9, R13, 0x2, RZ ;  /* 0x000000020d097824 */ /* 0x000fe200078e00ff */
[----:B------:R-:W-:Y:S01]  /*1110*/  IADD3 R14, PT, PT, R12, 0xb0f8a, R7 ;  /* 0x000b0f8a0c0e7810 */ /* 0x000fe20007ffe007 */
[----:B------:R0:W-:Y:S01]  /*1120*/  STG.E.64 desc[UR4][R2.64], R10 ;  /* 0x0000000a02007986 */ /* 0x0001e2000c101b04 */
[----:B------:R-:W-:-:S03]  /*1130*/  LOP3.LUT R8, R0, R7, RZ, 0x3c, !PT ;  /* 0x0000000700087212 */ /* 0x000fc600078e3cff */
[----:B------:R-:W-:Y:S01]  /*1140*/  IMAD.WIDE.U32 R14, R14, 0x200000, RZ ;  /* 0x002000000e0e7825 */ /* 0x000fe200078e00ff */
[----:B------:R-:W-:-:S03]  /*1150*/  IADD3 R21, PT, PT, R12, 0x10974f, R8 ;  /* 0x0010974f0c157810 */ /* 0x000fc60007ffe008 */
[----:B------:R-:W-:Y:S01]  /*1160*/  IMAD.SHL.U32 R0, R8, 0x10, RZ ;  /* 0x0000001008007824 */ /* 0x000fe200078e00ff */
[----:B------:R-:W-:Y:S01]  /*1170*/  LOP3.LUT R18, R14, R19, RZ, 0x3c, !PT ;  /* 0x000000130e127212 */ /* 0x000fe200078e3cff */
[----:B------:R-:W-:Y:S02]  /*1180*/  IMAD.MOV.U32 R19, RZ, RZ, R15 ;  /* 0x000000ffff137224 */ /* 0x000fe400078e000f */
[----:B------:R-:W-:Y:S01]  /*1190*/  IMAD.MOV.U32 R14, RZ, RZ, 0x0 ;  /* 0x00000000ff0e7424 */ /* 0x000fe200078e00ff */
[----:B------:R-:W-:Y:S01]  /*11a0*/  LOP3.LUT R9, R13, R9, R0, 0x96, !PT ;  /* 0x000000090d097212 */ /* 0x000fe200078e9600 */
[----:B------:R-:W-:Y:S01]  /*11b0*/  IMAD.MOV.U32 R15, RZ, RZ, 0x3ca00000 ;  /* 0x3ca00000ff0f7424 */ /* 0x000fe200078e00ff */
[----:B------:R-:W1:Y:S02]  /*11c0*/  I2F.F64.U64 R12, R18 ;  /* 0x00000012000c7312 */ /* 0x000e640000301800 */
[----:B------:R-:W-:-:S05]  /*11d0*/  LOP3.LUT R9, R9, R8, RZ, 0x3c, !PT ;  /* 0x0000000809097212 */ /* 0x000fca00078e3cff */
[----:B------:R-:W-:Y:S01]  /*11e0*/  IMAD.IADD R16, R9, 0x1, R10 ;  /* 0x0000000109107824 */ /* 0x000fe200078e020a */
[----:B------:R0:W-:Y:S03]  /*11f0*/  STG.E.64 desc[UR4][R2.64+0x10], R8 ;  /* 0x0000100802007986 */ /* 0x0001e6000c101b04 */
[----:B------:R-:W-:Y:S01]  /*1200*/  IMAD.WIDE.U32 R16, R16, 0x200000, RZ ;  /* 0x0020000010107825 */ /* 0x000fe200078e00ff */
[----:B-1----:R-:W-:Y:S02]  /*1210*/  DFMA R12, R12, R14, 5.5511151231257827021e-17 ;  /* 0x3c9000000c0c742b */ /* 0x002fe4000000000e */
[----:B------:R-:W-:Y:S01]  /*1220*/  LOP3.LUT R20, R16, R21, RZ, 0x3c, !PT ;  /* 0x0000001510147212 */ /* 0x000fe200078e3cff */
[----:B------:R-:W-:-:S04]  /*1230*/  IMAD.MOV.U32 R21, RZ, RZ, R17 ;  /* 0x000000ffff157224 */ /* 0x000fc800078e0011 */
[----:B------:R1:W2:Y:S02]  /*1240*/  I2F.F64.U64 R16, R20 ;  /* 0x0000001400107312 */ /* 0x0002a40000301800 */
[----:B-1----:R-:W-:Y:S02]  /*1250*/  IMAD.MOV.U32 R20, RZ, RZ, 0x0 ;  /* 0x00000000ff147424 */ /* 0x002fe400078e00ff */
[----:B------:R-:W-:Y:S01]  /*1260*/  IMAD.MOV.U32 R21, RZ, RZ, 0x3fd80000 ;  /* 0x3fd80000ff157424 */ /* 0x000fe200078e00ff */
[----:B--2---:R-:W-:-:S08]  /*1270*/  DFMA R16, R16, R14, 5.5511151231257827021e-17 ;  /* 0x3c9000001010742b */ /* 0x004fd0000000000e */
[----:B------:R-:W-:-:S08]  /*1280*/  DMUL R14, R16, R16 ;  /* 0x00000010100e7228 */ /* 0x000fd00000000000 */
[----:B------:R-:W-:-:S06]  /*1290*/  DFMA R14, R12, R12, R14 ;  /* 0x0000000c0c0e722b */ /* 0x000fcc000000000e */
[----:B------:R-:W1:Y:S04]  /*12a0*/  MUFU.RSQ64H R13, R15 ;  /* 0x0000000f000d7308 */ /* 0x000e680000001c00 */
[----:B------:R-:W-:-:S05]  /*12b0*/  VIADD R12, R15, 0xfcb00000 ;  /* 0xfcb000000f0c7836 */ /* 0x000fca0000000000 */
[----:B------:R-:W-:Y:S01]  /*12c0*/  ISETP.GE.U32.AND P0, PT, R12, 0x7ca00000, PT ;  /* 0x7ca000000c00780c */ /* 0x000fe20003f06070 */
[----:B-1----:R-:W-:-:S08]  /*12d0*/  DMUL R16, R12, R12 ;  /* 0x0000000c0c107228 */ /* 0x002fd00000000000 */
[----:B------:R-:W-:-:S08]  /*12e0*/  DFMA R16, R14, -R16, 1 ;  /* 0x3ff000000e10742b */ /* 0x000fd00000000810 */
[----:B------:R-:W-:Y:S02]  /*12f0*/  DFMA R18, R16, R20, 0.5 ;  /* 0x3fe000001012742b */ /* 0x000fe40000000014 */
[----:B------:R-:W-:-:S08]  /*1300*/  DMUL R16, R12, R16 ;  /* 0x000000100c107228 */ /* 0x000fd00000000000 */
[----:B------:R-:W-:-:S08]  /*1310*/  DFMA R18, R18, R16, R12 ;  /* 0x000000101212722b */ /* 0x000fd0000000000c */
[----:B------:R-:W-:Y:S02]  /*1320*/  DMUL R16, R14, R18 ;  /* 0x000000120e107228 */ /* 0x000fe40000000000 */
[----:B------:R-:W-:Y:S02]  /*1330*/  VIADD R25, R19, 0xfff00000 ;  /* 0xfff0000013197836 */ /* 0x000fe40000000000 */
[----:B------:R-:W-:-:S04]  /*1340*/  IMAD.MOV.U32 R24, RZ, RZ, R18 ;  /* 0x000000ffff187224 */ /* 0x000fc800078e0012 */
[----:B------:R-:W-:-:S08]  /*1350*/  DFMA R20, R16, -R16, R14 ;  /* 0x800000101014722b */ /* 0x000fd0000000000e */
[----:B------:R-:W-:Y:S01]  /*1360*/  DFMA R22, R20, R24, R16 ;  /* 0x000000181416722b */ /* 0x000fe20000000010 */
[----:B0-----:R-:W-:Y:S10]  /*1370*/  @!P0 BRA `(.L_x_31) ;  /* 0x0000000000088947 */ /* 0x001ff40003800000 */
[----:B------:R-:W-:-:S07]  /*1380*/  MOV R0, 0x13a0 ;  /* 0x000013a000007802 */ /* 0x000fce0000000f00 */
[----:B------:R-:W-:Y:S05]  /*1390*/  CALL.REL.NOINC `($__internal_1_$__cuda_sm20_dsqrt_rn_f64_mediumpath_v1) ;  /* 0x00000000003c7944 */ /* 0x000fea0003c00000 */
.L_x_31:
[----:B------:R-:W-:Y:S05]  /*13a0*/  BSYNC.RECONVERGENT B0 ;  /* 0x0000000000007941 */ /* 0x000fea0003800200 */
.L_x_30:
[----:B------:R-:W2:Y:S01]  /*13b0*/  LDG.E R0, desc[UR4][R4.64] ;  /* 0x0000000404007981 */ /* 0x000ea2000c1e1900 */
[----:B------:R-:W-:Y:S01]  /*13c0*/  DSETP.GTU.AND P0, PT, R22, 1, PT ;  /* 0x3ff000001600742a */ /* 0x000fe20003f0c000 */
[----:B------:R-:W-:Y:S01]  /*13d0*/  IMAD.MOV.U32 R8, RZ, RZ, RZ ;  /* 0x000000ffff087224 */ /* 0x000fe200078e00ff */
[----:B------:R-:W-:-:S04]  /*13e0*/  UIADD3 UR6, UP1, UPT, UR6, -0x1, URZ ;  /* 0xffffffff06067890 */ /* 0x000fc8000ff3e0ff */
[----:B------:R-:W-:Y:S01]  /*13f0*/  FSEL R9, RZ, 1.875, P0 ;  /* 0x3ff00000ff097808 */ /* 0x000fe20000000000 */
[----:B------:R-:W-:Y:S02]  /*1400*/  UISETP.NE.U32.AND UP0, UPT, UR6, URZ, UPT ;  /* 0x000000ff0600728c */ /* 0x000fe4000bf05070 */
[----:B------:R-:W-:-:S04]  /*1410*/  UIADD3.X UR7, UPT, UPT, UR7, -0x1, URZ, UP1, !UPT ;  /* 0xffffffff07077890 */ /* 0x000fc80008ffe4ff */
[----:B------:R-:W-:Y:S01]  /*1420*/  UISETP.NE.AND.EX UP0, UPT, UR7, URZ, UPT, UP0 ;  /* 0x000000ff0700728c */ /* 0x000fe2000bf05300 */
[----:B--2---:R-:W0:Y:S02]  /*1430*/  I2F.F64 R6, R0 ;  /* 0x0000000000067312 */ /* 0x004e240000201c00 */
[----:B0-----:R-:W-:-:S10]  /*1440*/  DADD R6, R6, R8 ;  /* 0x0000000006067229 */ /* 0x001fd40000000008 */
[----:B------:R-:W0:Y:S02]  /*1450*/  F2I.F64.TRUNC R7, R6 ;  /* 0x0000000600077311 */ /* 0x000e24000030d100 */
[----:B0-----:R0:W-:Y:S01]  /*1460*/  STG.E desc[UR4][R4.64], R7 ;  /* 0x0000000704007986 */ /* 0x0011e2000c101904 */
[----:B------:R-:W-:Y:S05]  /*1470*/  BRA.U UP0, `(.L_x_32) ;  /* 0xfffffff900b87547 */ /* 0x000fea000b83ffff */
[----:B------:R-:W-:Y:S05]  /*1480*/  EXIT ;  /* 0x000000000000794d */ /* 0x000fea0003800000 */
        .weak           $__internal_1_$__cuda_sm20_dsqrt_rn_f64_mediumpath_v1
        .type           $__internal_1_$__cuda_sm20_dsqrt_rn_f64_mediumpath_v1,@function
        .size           $__internal_1_$__cuda_sm20_dsqrt_rn_f64_mediumpath_v1,(.L_x_39 - $__internal_1_$__cuda_sm20_dsqrt_rn_f64_mediumpath_v1)
$__internal_1_$__cuda_sm20_dsqrt_rn_f64_mediumpath_v1:
[----:B------:R-:W-:Y:S01]  /*1490*/  ISETP.GE.U32.AND P0, PT, R12, -0x3400000, PT ;  /* 0xfcc000000c00780c */ /* 0x000fe20003f06070 */
[----:B------:R-:W-:Y:S01]  /*14a0*/  BSSY.RECONVERGENT B1, `(.L_x_33) ;  /* 0x0000024000017945 */ /* 0x000fe20003800200 */
[----:B------:R-:W-:-:S11]  /*14b0*/  IMAD.MOV.U32 R19, RZ, RZ, R25 ;  /* 0x000000ffff137224 */ /* 0x000fd600078e0019 */
[----:B------:R-:W-:Y:S05]  /*14c0*/  @!P0 BRA `(.L_x_34) ;  /* 0x0000000000208947 */ /* 0x000fea0003800000 */
[----:B------:R-:W-:-:S10]  /*14d0*/  DFMA.RM R16, R20, R18, R16 ;  /* 0x000000121410722b */ /* 0x000fd40000004010 */
[----:B------:R-:W-:-:S05]  /*14e0*/  IADD3 R6, P0, PT, R16, 0x1, RZ ;  /* 0x0000000110067810 */ /* 0x000fca0007f1e0ff */
[----:B------:R-:W-:-:S06]  /*14f0*/  IMAD.X R7, RZ, RZ, R17, P0 ;  /* 0x000000ffff077224 */ /* 0x000fcc00000e0611 */
[----:B------:R-:W-:-:S08]  /*1500*/  DFMA.RP R14, -R16, R6, R14 ;  /* 0x00000006100e722b */ /* 0x000fd0000000810e */
[----:B------:R-:W-:-:S06]  /*1510*/  DSETP.GT.AND P0, PT, R14, RZ, PT ;  /* 0x000000ff0e00722a */ /* 0x000fcc0003f04000 */
[----:B------:R-:W-:Y:S02]  /*1520*/  FSEL R6, R6, R16, P0 ;  /* 0x0000001006067208 */ /* 0x000fe40000000000 */
[----:B------:R-:W-:Y:S01]  /*1530*/  FSEL R7, R7, R17, P0 ;  /* 0x0000001107077208 */ /* 0x000fe20000000000 */
[----:B------:R-:W-:Y:S06]  /*1540*/  BRA `(.L_x_35) ;  /* 0x0000000000647947 */ /* 0x000fec0003800000 */
.L_x_34:
[----:B------:R-:W-:-:S14]  /*1550*/  DSETP.NE.AND P0, PT, R14, RZ, PT ;  /* 0x000000ff0e00722a */ /* 0x000fdc0003f05000 */
[----:B------:R-:W-:Y:S05]  /*1560*/  @!P0 BRA `(.L_x_36) ;  /* 0x0000000000588947 */ /* 0x000fea0003800000 */
[----:B------:R-:W-:-:S13]  /*1570*/  ISETP.GE.AND P0, PT, R15, RZ, PT ;  /* 0x000000ff0f00720c */ /* 0x000fda0003f06270 */
[----:B------:R-:W-:Y:S02]  /*1580*/  @!P0 IMAD.MOV.U32 R6, RZ, RZ, 0x0 ;  /* 0x00000000ff068424 */ /* 0x000fe400078e00ff */
[----:B------:R-:W-:Y:S01]  /*1590*/  @!P0 IMAD.MOV.U32 R7, RZ, RZ, -0x80000 ;  /* 0xfff80000ff078424 */ /* 0x000fe200078e00ff */
[----:B------:R-:W-:Y:S06]  /*15a0*/  @!P0 BRA `(.L_x_35) ;  /* 0x00000000004c8947 */ /* 0x000fec0003800000 */
[----:B------:R-:W-:-:S13]  /*15b0*/  ISETP.GT.AND P0, PT, R15, 0x7fefffff, PT ;  /* 0x7fefffff0f00780c */ /* 0x000fda0003f04270 */
[----:B------:R-:W-:Y:S05]  /*15c0*/  @P0 BRA `(.L_x_36) ;  /* 0x0000000000400947 */ /* 0x000fea0003800000 */
[----:B------:R-:W-:Y:S01]  /*15d0*/  DMUL R14, R14, 8.11296384146066816958e+31 ;  /* 0x469000000e0e7828 */ /* 0x000fe20000000000 */
[----:B------:R-:W-:Y:S02]  /*15e0*/  IMAD.MOV.U32 R6, RZ, RZ, RZ ;  /* 0x000000ffff067224 */ /* 0x000fe400078e00ff */
[----:B------:R-:W-:Y:S02]  /*15f0*/  IMAD.MOV.U32 R10, RZ, RZ, 0x0 ;  /* 0x00000000ff0a7424 */ /* 0x000fe400078e00ff */
[----:B------:R-:W-:Y:S01]  /*1600*/  IMAD.MOV.U32 R11, RZ, RZ, 0x3fd80000 ;  /* 0x3fd80000ff0b7424 */ /* 0x000fe200078e00ff */
[----:B------:R-:W0:Y:S02]  /*1610*/  MUFU.RSQ64H R7, R15 ;  /* 0x0000000f00077308 */ /* 0x000e240000001c00 */
[----:B0-----:R-:W-:-:S08]  /*1620*/  DMUL R8, R6, R6 ;  /* 0x0000000606087228 */ /* 0x001fd00000000000 */
[----:B------:R-:W-:-:S08]  /*1630*/  DFMA R8, R14, -R8, 1 ;  /* 0x3ff000000e08742b */ /* 0x000fd00000000808 */
[----:B------:R-:W-:Y:S02]  /*1640*/  DFMA R10, R8, R10, 0.5 ;  /* 0x3fe00000080a742b */ /* 0x000fe4000000000a */
[----:B------:R-:W-:-:S08]  /*1650*/  DMUL R8, R6, R8 ;  /* 0x0000000806087228 */ /* 0x000fd00000000000 */
[----:B------:R-:W-:-:S08]  /*1660*/  DFMA R8, R10, R8, R6 ;  /* 0x000000080a08722b */ /* 0x000fd00000000006 */
[----:B------:R-:W-:Y:S02]  /*1670*/  DMUL R6, R14, R8 ;  /* 0x000000080e067228 */ /* 0x000fe40000000000 */
[----:B------:R-:W-:-:S06]  /*1680*/  VIADD R9, R9, 0xfff00000 ;  /* 0xfff0000009097836 */ /* 0x000fcc0000000000 */
[----:B------:R-:W-:-:S08]  /*1690*/  DFMA R10, R6, -R6, R14 ;  /* 0x80000006060a722b */ /* 0x000fd0000000000e */
[----:B------:R-:W-:-:S10]  /*16a0*/  DFMA R6, R8, R10, R6 ;  /* 0x0000000a0806722b */ /* 0x000fd40000000006 */
[----:B------:R-:W-:Y:S01]  /*16b0*/  VIADD R7, R7, 0xfcb00000 ;  /* 0xfcb0000007077836 */ /* 0x000fe20000000000 */
[----:B------:R-:W-:Y:S06]  /*16c0*/  BRA `(.L_x_35) ;  /* 0x0000000000047947 */ /* 0x000fec0003800000 */
.L_x_36:
[----:B------:R-:W-:-:S11]  /*16d0*/  DADD R6, R14, R14 ;  /* 0x000000000e067229 */ /* 0x000fd6000000000e */
.L_x_35:
[----:B------:R-:W-:Y:S05]  /*16e0*/  BSYNC.RECONVERGENT B1 ;  /* 0x0000000000017941 */ /* 0x000fea0003800200 */
.L_x_33:
[----:B------:R-:W-:Y:S02]  /*16f0*/  IMAD.MOV.U32 R22, RZ, RZ, R6 ;  /* 0x000000ffff167224 */ /* 0x000fe400078e0006 */
[----:B------:R-:W-:Y:S02]  /*1700*/  IMAD.MOV.U32 R23, RZ, RZ, R7 ;  /* 0x000000ffff177224 */ /* 0x000fe400078e0007 */
[----:B------:R-:W-:Y:S02]  /*1710*/  IMAD.MOV.U32 R6, RZ, RZ, R0 ;  /* 0x000000ffff067224 */ /* 0x000fe400078e0000 */
[----:B------:R-:W-:-:S04]  /*1720*/  IMAD.MOV.U32 R7, RZ, RZ, 0x0 ;  /* 0x00000000ff077424 */ /* 0x000fc800078e00ff */
[----:B------:R-:W-:Y:S05]  /*1730*/  RET.REL.NODEC R6 `(_Z17dot_double_kernelPiP17curandStateXORWOWlm) ;  /* 0xffffffe806307950 */ /* 0x000fea0003c3ffff */
.L_x_37:
        /* <DEDUP_REMOVED lines=12> */
.L_x_39:


//--------------------- .nv.global.init           --------------------------
	.section	.nv.global.init,"aw",@progbits
	.align	4
.nv.global.init:
	.type		mrg32k3aM1SubSeq,@object
	.size		mrg32k3aM1SubSeq,(mrg32k3aM2SubSeq - mrg32k3aM1SubSeq)
mrg32k3aM1SubSeq:
        /*0000*/ 	.byte	0x0b, 0xcc, 0xee, 0x04, 0x73, 0x29, 0x8b, 0x6f, 0xf6, 0x53, 0x03, 0xf6, 0x23, 0xf6, 0xea, 0xda
        /* <DEDUP_REMOVED lines=125> */
	.type		mrg32k3aM2SubSeq,@object
	.size		mrg32k3aM2SubSeq,(mrg32k3aM1 - mrg32k3aM2SubSeq)
mrg32k3aM2SubSeq:
        /* <DEDUP_REMOVED lines=126> */
	.type		mrg32k3aM1,@object
	.size		mrg32k3aM1,(mrg32k3aM1Seq - mrg32k3aM1)
mrg32k3aM1:
        /* <DEDUP_REMOVED lines=144> */
	.type		mrg32k3aM1Seq,@object
	.size		mrg32k3aM1Seq,(mrg32k3aM2 - mrg32k3aM1Seq)
mrg32k3aM1Seq:
        /* <DEDUP_REMOVED lines=144> */
	.type		mrg32k3aM2,@object
	.size		mrg32k3aM2,(mrg32k3aM2Seq - mrg32k3aM2)
mrg32k3aM2:
        /* <DEDUP_REMOVED lines=144> */
	.type		mrg32k3aM2Seq,@object
	.size		mrg32k3aM2Seq,(precalc_xorwow_matrix - mrg32k3aM2Seq)
mrg32k3aM2Seq:
        /* <DEDUP_REMOVED lines=144> */
	.type		precalc_xorwow_matrix,@object
	.size		precalc_xorwow_matrix,(precalc_xorwow_offset_matrix - precalc_xorwow_matrix)
precalc_xorwow_matrix:
        /* <DEDUP_REMOVED lines=6400> */
	.type		precalc_xorwow_offset_matrix,@object
	.size		precalc_xorwow_offset_matrix,(.L_1 - precalc_xorwow_offset_matrix)
precalc_xorwow_offset_matrix:
        /* <DEDUP_REMOVED lines=6400> */
.L_1:


//--------------------- .nv.shared.reserved.0     --------------------------
	.section	.nv.shared.reserved.0,"aw",@nobits
	.weak		__nv_reservedSMEM_offset_0_alias
	.size		__nv_reservedSMEM_offset_0_alias, 0, 64
	.other		__nv_reservedSMEM_offset_0_alias,@"STO_CUDA_RESERVED_SHARED STV_DEFAULT"
__nv_reservedSMEM_offset_0_alias:
	.zero		0
	.zero		64


//--------------------- .nv.constant0._Z17dot_single_kernelPiP17curandStateXORWOWlm --------------------------
	.section	.nv.constant0._Z17dot_single_kernelPiP17curandStateXORWOWlm,"a",@progbits
	.sectionflags	@""
	.align	4
.nv.constant0._Z17dot_single_kernelPiP17curandStateXORWOWlm:
	.zero		928


//--------------------- .nv.constant0._Z17dot_double_kernelPiP17curandStateXORWOWlm --------------------------
	.section	.nv.constant0._Z17dot_double_kernelPiP17curandStateXORWOWlm,"a",@progbits
	.sectionflags	@""
	.align	4
.nv.constant0._Z17dot_double_kernelPiP17curandStateXORWOWlm:
	.zero		928


//--------------------- SYMBOLS --------------------------

	.type		.nv.reservedSmem.offset0,@object
	.size		.nv.reservedSmem.offset0,0x4
